	.target	sm_100a

	.elftype	@"ET_EXEC"


//--------------------- .note.nv.tkinfo           --------------------------
	.section	.note.nv.tkinfo,"",@"SHT_NOTE"
	.sectionflags	@"SHF_NOTE_NV_TKINFO"
	.tkinfo
        /*0018*/ 	.word	0x00000002
        /*0030*/ 	.string	""
        /*0030*/ 	.string	"ptxas"
        /*0030*/ 	.string	"Cuda compilation tools, release 13.0, V13.0.88"
        /*0030*/ 	.string	"Build cuda_13.0.r13.0/compiler.36424714_0"
        /*0030*/ 	.string	"-arch sm_100a -m 64 "



//--------------------- .note.nv.cuinfo           --------------------------
	.section	.note.nv.cuinfo,"",@"SHT_NOTE"
	.sectionflags	@"SHF_NOTE_NV_CUINFO"
        /*0018*/ 	.short	0x0002
        /*001a*/ 	.short	0x0064
        /*001c*/ 	.short	0x0082
	.zero		2


//--------------------- .nv.info                  --------------------------
	.section	.nv.info,"",@"SHT_CUDA_INFO"
	.align	4


	//----- nvinfo : EIATTR_REGCOUNT
	.align		4
        /*0000*/ 	.byte	0x04, 0x2f
        /*0002*/ 	.short	(.L_19 - .L_18)
	.align		4
.L_18:
        /*0004*/ 	.word	index@(_ZN7cutlass13device_kernelINS_4gemm6kernel13GemmUniversalIN4cute5tupleIJiiiiEEENS1_10collective13CollectiveMmaINS1_35MainloopSm100TmaUmmaWarpSpecializedILi4ELi2ELi4ENS5_IJNS4_1CILi1EEESB_SB_EEEEENS5_IJNSA_ILi128EEENSA_ILi64EEESE_EEENS_12float_e5m2_tENS5_IJlSB_lEEESH_SI_NS4_8TiledMMAINS4_8MMA_AtomIJNS4_10MMA_TraitsINS4_19SM100_MMA_F8F6F4_SSEJSH_SH_fSE_SF_NS4_17integral_constantINS4_4UMMA5MajorELSP_0EEESQ_NSN_INSO_7ScaleInELSR_0EEESS_EEEEEENS4_6LayoutISC_NS5_IJNSA_ILi0EEESW_SW_EEEEENS5_IJNS4_10UnderscoreESZ_SZ_EEEEENS4_13SM90_TMA_LOADENS4_14ComposedLayoutINS4_7SwizzleILi3ELi4ELi3EEENS4_18smem_ptr_flag_bitsILi8EEENSV_INS5_IJNSA_ILi8EEESE_EEENS5_IJSE_SB_EEEEEEEvNS4_8identityES12_S1C_vS1D_EENS_8epilogue10collective18CollectiveEpilogueINS1F_23Sm100TmaWarpSpecializedILi1ELi1ELi64ELb0ELb0EEEJSG_NS5_IJNSV_ISE_SB_EENSV_ISF_SB_EEEEESH_SI_SH_SI_NS1F_6fusion15FusionCallbacksIS1J_NS1N_17LinearCombinationISH_fSH_fLNS_15FloatRoundStyleE2EEESG_S1M_JEEENS4_5SM1004TMEM4LOAD26SM100_TMEM_LOAD_32dp32b64xES12_NS13_INS14_ILi2ELi4ELi3EEES17_NSV_INS5_IJS18_SF_EEENS5_IJSF_SB_EEEEEEENS4_39AutoVectorizingCopyWithAssumedAlignmentILi128EEENS4_14SM90_TMA_STOREES21_S23_S23_EEEvvEEEEvNT_6ParamsE)
        /*0008*/ 	.word	0x000000c2


	//----- nvinfo : EIATTR_FRAME_SIZE
	.align		4
.L_19:
        /*000c*/ 	.byte	0x04, 0x11
        /*000e*/ 	.short	(.L_21 - .L_20)
	.align		4
.L_20:
        /*0010*/ 	.word	index@($__internal_2_$__cuda_sm10x_tcgen05_guardrail_trap_unallocated_columns_being_dealloced)
        /*0014*/ 	.word	0x00000000


	//----- nvinfo : EIATTR_FRAME_SIZE
	.align		4
.L_21:
        /*0018*/ 	.byte	0x04, 0x11
        /*001a*/ 	.short	(.L_23 - .L_22)
	.align		4
.L_22:
        /*001c*/ 	.word	index@($__internal_1_$__cuda_sm10x_tcgen05_guardrail_trap_phase_invalid_during_alloc)
        /*0020*/ 	.word	0x00000000


	//----- nvinfo : EIATTR_FRAME_SIZE
	.align		4
.L_23:
        /*0024*/ 	.byte	0x04, 0x11
        /*0026*/ 	.short	(.L_25 - .L_24)
	.align		4
.L_24:
        /*0028*/ 	.word	index@($__internal_0_$__cuda_sm10x_tcgen05_guardrail_trap_col_being_dealloced_not_returned_by_alloc)
        /*002c*/ 	.word	0x00000000


	//----- nvinfo : EIATTR_FRAME_SIZE
	.align		4
.L_25:
        /*0030*/ 	.byte	0x04, 0x11
        /*0032*/ 	.short	(.L_27 - .L_26)
	.align		4
.L_26:
        /*0034*/ 	.word	index@(_ZN7cutlass13device_kernelINS_4gemm6kernel13GemmUniversalIN4cute5tupleIJiiiiEEENS1_10collective13CollectiveMmaINS1_35MainloopSm100TmaUmmaWarpSpecializedILi4ELi2ELi4ENS5_IJNS4_1CILi1EEESB_SB_EEEEENS5_IJNSA_ILi128EEENSA_ILi64EEESE_EEENS_12float_e5m2_tENS5_IJlSB_lEEESH_SI_NS4_8TiledMMAINS4_8MMA_AtomIJNS4_10MMA_TraitsINS4_19SM100_MMA_F8F6F4_SSEJSH_SH_fSE_SF_NS4_17integral_constantINS4_4UMMA5MajorELSP_0EEESQ_NSN_INSO_7ScaleInELSR_0EEESS_EEEEEENS4_6LayoutISC_NS5_IJNSA_ILi0EEESW_SW_EEEEENS5_IJNS4_10UnderscoreESZ_SZ_EEEEENS4_13SM90_TMA_LOADENS4_14ComposedLayoutINS4_7SwizzleILi3ELi4ELi3EEENS4_18smem_ptr_flag_bitsILi8EEENSV_INS5_IJNSA_ILi8EEESE_EEENS5_IJSE_SB_EEEEEEEvNS4_8identityES12_S1C_vS1D_EENS_8epilogue10collective18CollectiveEpilogueINS1F_23Sm100TmaWarpSpecializedILi1ELi1ELi64ELb0ELb0EEEJSG_NS5_IJNSV_ISE_SB_EENSV_ISF_SB_EEEEESH_SI_SH_SI_NS1F_6fusion15FusionCallbacksIS1J_NS1N_17LinearCombinationISH_fSH_fLNS_15FloatRoundStyleE2EEESG_S1M_JEEENS4_5SM1004TMEM4LOAD26SM100_TMEM_LOAD_32dp32b64xES12_NS13_INS14_ILi2ELi4ELi3EEES17_NSV_INS5_IJS18_SF_EEENS5_IJSF_SB_EEEEEEENS4_39AutoVectorizingCopyWithAssumedAlignmentILi128EEENS4_14SM90_TMA_STOREES21_S23_S23_EEEvvEEEEvNT_6ParamsE)
        /*0038*/ 	.word	0x00000000


	//----- nvinfo : EIATTR_MIN_STACK_SIZE
	.align		4
.L_27:
        /*003c*/ 	.byte	0x04, 0x12
        /*003e*/ 	.short	(.L_29 - .L_28)
	.align		4
.L_28:
        /*0040*/ 	.word	index@(_ZN7cutlass13device_kernelINS_4gemm6kernel13GemmUniversalIN4cute5tupleIJiiiiEEENS1_10collective13CollectiveMmaINS1_35MainloopSm100TmaUmmaWarpSpecializedILi4ELi2ELi4ENS5_IJNS4_1CILi1EEESB_SB_EEEEENS5_IJNSA_ILi128EEENSA_ILi64EEESE_EEENS_12float_e5m2_tENS5_IJlSB_lEEESH_SI_NS4_8TiledMMAINS4_8MMA_AtomIJNS4_10MMA_TraitsINS4_19SM100_MMA_F8F6F4_SSEJSH_SH_fSE_SF_NS4_17integral_constantINS4_4UMMA5MajorELSP_0EEESQ_NSN_INSO_7ScaleInELSR_0EEESS_EEEEEENS4_6LayoutISC_NS5_IJNSA_ILi0EEESW_SW_EEEEENS5_IJNS4_10UnderscoreESZ_SZ_EEEEENS4_13SM90_TMA_LOADENS4_14ComposedLayoutINS4_7SwizzleILi3ELi4ELi3EEENS4_18smem_ptr_flag_bitsILi8EEENSV_INS5_IJNSA_ILi8EEESE_EEENS5_IJSE_SB_EEEEEEEvNS4_8identityES12_S1C_vS1D_EENS_8epilogue10collective18CollectiveEpilogueINS1F_23Sm100TmaWarpSpecializedILi1ELi1ELi64ELb0ELb0EEEJSG_NS5_IJNSV_ISE_SB_EENSV_ISF_SB_EEEEESH_SI_SH_SI_NS1F_6fusion15FusionCallbacksIS1J_NS1N_17LinearCombinationISH_fSH_fLNS_15FloatRoundStyleE2EEESG_S1M_JEEENS4_5SM1004TMEM4LOAD26SM100_TMEM_LOAD_32dp32b64xES12_NS13_INS14_ILi2ELi4ELi3EEES17_NSV_INS5_IJS18_SF_EEENS5_IJSF_SB_EEEEEEENS4_39AutoVectorizingCopyWithAssumedAlignmentILi128EEENS4_14SM90_TMA_STOREES21_S23_S23_EEEvvEEEEvNT_6ParamsE)
        /*0044*/ 	.word	0x00000000
.L_29:


//--------------------- .nv.compat                --------------------------
	.section	.nv.compat,"",@"SHT_CUDA_COMPAT_INFO"
	.align	4
        /*0000*/ 	.byte	0x02, 0x09, 0x01, 0x00, 0x02, 0x02, 0x02, 0x00, 0x02, 0x05, 0x05, 0x00, 0x03, 0x07, 0x01, 0x01
        /*0010*/ 	.byte	0x02, 0x03, 0x01, 0x00, 0x02, 0x06, 0x01, 0x00, 0x04, 0x0b, 0x08, 0x00, 0x09, 0x00, 0x00, 0x00
        /*0020*/ 	.byte	0x00, 0x00, 0x00, 0x00


//--------------------- .nv.info._ZN7cutlass13device_kernelINS_4gemm6kernel13GemmUniversalIN4cute5tupleIJiiiiEEENS1_10collective13CollectiveMmaINS1_35MainloopSm100TmaUmmaWarpSpecializedILi4ELi2ELi4ENS5_IJNS4_1CILi1EEESB_SB_EEEEENS5_IJNSA_ILi128EEENSA_ILi64EEESE_EEENS_12float_e5m2_tENS5_IJlSB_lEEESH_SI_NS4_8TiledMMAINS4_8MMA_AtomIJNS4_10MMA_TraitsINS4_19SM100_MMA_F8F6F4_SSEJSH_SH_fSE_SF_NS4_17integral_constantINS4_4UMMA5MajorELSP_0EEESQ_NSN_INSO_7ScaleInELSR_0EEESS_EEEEEENS4_6LayoutISC_NS5_IJNSA_ILi0EEESW_SW_EEEEENS5_IJNS4_10UnderscoreESZ_SZ_EEEEENS4_13SM90_TMA_LOADENS4_14ComposedLayoutINS4_7SwizzleILi3ELi4ELi3EEENS4_18smem_ptr_flag_bitsILi8EEENSV_INS5_IJNSA_ILi8EEESE_EEENS5_IJSE_SB_EEEEEEEvNS4_8identityES12_S1C_vS1D_EENS_8epilogue10collective18CollectiveEpilogueINS1F_23Sm100TmaWarpSpecializedILi1ELi1ELi64ELb0ELb0EEEJSG_NS5_IJNSV_ISE_SB_EENSV_ISF_SB_EEEEESH_SI_SH_SI_NS1F_6fusion15FusionCallbacksIS1J_NS1N_17LinearCombinationISH_fSH_fLNS_15FloatRoundStyleE2EEESG_S1M_JEEENS4_5SM1004TMEM4LOAD26SM100_TMEM_LOAD_32dp32b64xES12_NS13_INS14_ILi2ELi4ELi3EEES17_NSV_INS5_IJS18_SF_EEENS5_IJSF_SB_EEEEEEENS4_39AutoVectorizingCopyWithAssumedAlignmentILi128EEENS4_14SM90_TMA_STOREES21_S23_S23_EEEvvEEEEvNT_6ParamsE --------------------------
	.section	.nv.info._ZN7cutlass13device_kernelINS_4gemm6kernel13GemmUniversalIN4cute5tupleIJiiiiEEENS1_10collective13CollectiveMmaINS1_35MainloopSm100TmaUmmaWarpSpecializedILi4ELi2ELi4ENS5_IJNS4_1CILi1EEESB_SB_EEEEENS5_IJNSA_ILi128EEENSA_ILi64EEESE_EEENS_12float_e5m2_tENS5_IJlSB_lEEESH_SI_NS4_8TiledMMAINS4_8MMA_AtomIJNS4_10MMA_TraitsINS4_19SM100_MMA_F8F6F4_SSEJSH_SH_fSE_SF_NS4_17integral_constantINS4_4UMMA5MajorELSP_0EEESQ_NSN_INSO_7ScaleInELSR_0EEESS_EEEEEENS4_6LayoutISC_NS5_IJNSA_ILi0EEESW_SW_EEEEENS5_IJNS4_10UnderscoreESZ_SZ_EEEEENS4_13SM90_TMA_LOADENS4_14ComposedLayoutINS4_7SwizzleILi3ELi4ELi3EEENS4_18smem_ptr_flag_bitsILi8EEENSV_INS5_IJNSA_ILi8EEESE_EEENS5_IJSE_SB_EEEEEEEvNS4_8identityES12_S1C_vS1D_EENS_8epilogue10collective18CollectiveEpilogueINS1F_23Sm100TmaWarpSpecializedILi1ELi1ELi64ELb0ELb0EEEJSG_NS5_IJNSV_ISE_SB_EENSV_ISF_SB_EEEEESH_SI_SH_SI_NS1F_6fusion15FusionCallbacksIS1J_NS1N_17LinearCombinationISH_fSH_fLNS_15FloatRoundStyleE2EEESG_S1M_JEEENS4_5SM1004TMEM4LOAD26SM100_TMEM_LOAD_32dp32b64xES12_NS13_INS14_ILi2ELi4ELi3EEES17_NSV_INS5_IJS18_SF_EEENS5_IJSF_SB_EEEEEEENS4_39AutoVectorizingCopyWithAssumedAlignmentILi128EEENS4_14SM90_TMA_STOREES21_S23_S23_EEEvvEEEEvNT_6ParamsE,"",@"SHT_CUDA_INFO"
	.sectionflags	@""
	.align	4


	//----- nvinfo : EIATTR_CUDA_API_VERSION
	.align		4
        /*0000*/ 	.byte	0x04, 0x37
        /*0002*/ 	.short	(.L_31 - .L_30)
.L_30:
        /*0004*/ 	.word	0x00000082


	//----- nvinfo : EIATTR_KPARAM_INFO
	.align		4
.L_31:
        /*0008*/ 	.byte	0x04, 0x17
        /*000a*/ 	.short	(.L_33 - .L_32)
.L_32:
        /*000c*/ 	.word	0x00000000
        /*0010*/ 	.short	0x0000
        /*0012*/ 	.short	0x0000
        /*0014*/ 	.byte	0x00, 0xf0, 0x01, 0x20


	//----- nvinfo : EIATTR_AT_ENTRY_FRAGMENTS
	.align		4
.L_33:
        /*0018*/ 	.byte	0x04, 0x4f
        /*001a*/ 	.short	(.L_35 - .L_34)


	//   ....[0]....
.L_34:
        /*001c*/ 	.word	0x00000006


	//----- nvinfo : EIATTR_RESERVED_SMEM_USED
	.align		4
.L_35:
        /*0020*/ 	.byte	0x01, 0x41
	.zero		2


	//----- nvinfo : EIATTR_SPARSE_MMA_MASK
	.align		4
        /*0024*/ 	.byte	0x03, 0x50
        /*0026*/ 	.short	0x0000


	//----- nvinfo : EIATTR_TCGEN05_1CTA_USED
	.align		4
        /*0028*/ 	.byte	0x01, 0x51
	.zero		2


	//----- nvinfo : EIATTR_MAXREG_COUNT
	.align		4
        /*002c*/ 	.byte	0x03, 0x1b
        /*002e*/ 	.short	0x00ff


	//----- nvinfo : EIATTR_NUM_BARRIERS
	.align		4
        /*0030*/ 	.byte	0x02, 0x4c
        /*0032*/ 	.byte	0x07
	.zero		1


	//----- nvinfo : EIATTR_EXTERNS
	.align		4
        /*0034*/ 	.byte	0x04, 0x0f
        /*0036*/ 	.short	(.L_37 - .L_36)


	//   ....[0]....
	.align		4
.L_36:
        /*0038*/ 	.word	index@(__assertfail)


	//----- nvinfo : EIATTR_MERCURY_ISA_VERSION
	.align		4
.L_37:
        /*003c*/ 	.byte	0x03, 0x5f
        /*003e*/ 	.short	0x0101


	//----- nvinfo : EIATTR_INT_WARP_WIDE_INSTR_OFFSETS
	.align		4
        /*0040*/ 	.byte	0x04, 0x31
        /*0042*/ 	.short	(.L_39 - .L_38)


	//   ....[0]....
.L_38:
        /*0044*/ 	.word	0x00001d80


	//   ....[1]....
        /*0048*/ 	.word	0x000037d0


	//   ....[2]....
        /*004c*/ 	.word	0x000037f0


	//   ....[3]....
        /*0050*/ 	.word	0x00003820


	//   ....[4]....
        /*0054*/ 	.word	0x00004230


	//   ....[5]....
        /*0058*/ 	.word	0x00004320


	//----- nvinfo : EIATTR_COOP_GROUP_MASK_REGIDS
	.align		4
.L_39:
        /*005c*/ 	.byte	0x04, 0x29
        /*005e*/ 	.short	(.L_41 - .L_40)


	//   ....[0]....
.L_40:
        /*0060*/ 	.word	0xffffffff


	//   ....[1]....
        /*0064*/ 	.word	0xffffffff


	//   ....[2]....
        /*0068*/ 	.word	0xffffffff


	//   ....[3]....
        /*006c*/ 	.word	0xffffffff


	//   ....[4]....
        /*0070*/ 	.word	0xffffffff


	//   ....[5]....
        /*0074*/ 	.word	0xffffffff


	//   ....[6]....
        /*0078*/ 	.word	0xffffffff


	//   ....[7]....
        /*007c*/ 	.word	0xffffffff


	//   ....[8]....
        /*0080*/ 	.word	0xffffffff


	//   ....[9]....
        /*0084*/ 	.word	0xffffffff


	//   ....[10]....
        /*0088*/ 	.word	0xffffffff


	//   ....[11]....
        /*008c*/ 	.word	0xffffffff


	//   ....[12]....
        /*0090*/ 	.word	0xffffffff


	//----- nvinfo : EIATTR_COOP_GROUP_INSTR_OFFSETS
	.align		4
.L_41:
        /*0094*/ 	.byte	0x04, 0x28
        /*0096*/ 	.short	(.L_43 - .L_42)


	//   ....[0]....
.L_42:
        /*0098*/ 	.word	0x00000090


	//   ....[1]....
        /*009c*/ 	.word	0x000004d0


	//   ....[2]....
        /*00a0*/ 	.word	0x00000640


	//   ....[3]....
        /*00a4*/ 	.word	0x00000780


	//   ....[4]....
        /*00a8*/ 	.word	0x00000880


	//   ....[5]....
        /*00ac*/ 	.word	0x000009f0


	//   ....[6]....
        /*00b0*/ 	.word	0x00000b90


	//   ....[7]....
        /*00b4*/ 	.word	0x00001c60


	//   ....[8]....
        /*00b8*/ 	.word	0x00002a40


	//   ....[9]....
        /*00bc*/ 	.word	0x00002c50


	//   ....[10]....
        /*00c0*/ 	.word	0x00002c80


	//   ....[11]....
        /*00c4*/ 	.word	0x000036b0


	//   ....[12]....
        /*00c8*/ 	.word	0x000038e0


	//----- nvinfo : EIATTR_VRC_CTA_INIT_COUNT
	.align		4
.L_43:
        /*00cc*/ 	.byte	0x02, 0x4a
        /*00ce*/ 	.byte	0x80
	.zero		1


	//----- nvinfo : EIATTR_SYSCALL_OFFSETS
	.align		4
        /*00d0*/ 	.byte	0x04, 0x46
        /*00d2*/ 	.short	(.L_45 - .L_44)


	//   ....[0]....
.L_44:
        /*00d4*/ 	.word	0x00004d10


	//   ....[1]....
        /*00d8*/ 	.word	0x00004e50


	//   ....[2]....
        /*00dc*/ 	.word	0x000055f0


	//----- nvinfo : EIATTR_MBARRIER_INSTR_OFFSETS
	.align		4
.L_45:
        /*00e0*/ 	.byte	0x04, 0x39
        /*00e2*/ 	.short	(.L_47 - .L_46)


	//   ....[0]....
.L_46:
        /*00e4*/ 	.word	0x000005b0
        /*00e8*/ 	.word	0x000000ff
        /*00ec*/ 	.word	0x00000000
        /*00f0*/ 	.short	0x0100
        /*00f2*/ 	.byte	0x05
	.zero		1


	//   ....[1]....
        /*00f4*/ 	.word	0x000005c0
        /*00f8*/ 	.word	0x000000ff
        /*00fc*/ 	.word	0x00000020
        /*0100*/ 	.short	0x0100
        /*0102*/ 	.byte	0x05
	.zero		1


	//   ....[2]....
        /*0104*/ 	.word	0x000005d0
        /*0108*/ 	.word	0x000000ff
        /*010c*/ 	.word	0x00000008
        /*0110*/ 	.short	0x0100
        /*0112*/ 	.byte	0x05
	.zero		1


	//   ....[3]....
        /*0114*/ 	.word	0x000005e0
        /*0118*/ 	.word	0x000000ff
        /*011c*/ 	.word	0x00000028
        /*0120*/ 	.short	0x0100
        /*0122*/ 	.byte	0x05
	.zero		1


	//   ....[4]....
        /*0124*/ 	.word	0x000005f0
        /*0128*/ 	.word	0x000000ff
        /*012c*/ 	.word	0x00000010
        /*0130*/ 	.short	0x0100
        /*0132*/ 	.byte	0x05
	.zero		1


	//   ....[5]....
        /*0134*/ 	.word	0x00000600
        /*0138*/ 	.word	0x000000ff
        /*013c*/ 	.word	0x00000030
        /*0140*/ 	.short	0x0100
        /*0142*/ 	.byte	0x05
	.zero		1


	//   ....[6]....
        /*0144*/ 	.word	0x00000610
        /*0148*/ 	.word	0x000000ff
        /*014c*/ 	.word	0x00000018
        /*0150*/ 	.short	0x0100
        /*0152*/ 	.byte	0x05
	.zero		1


	//   ....[7]....
        /*0154*/ 	.word	0x00000620
        /*0158*/ 	.word	0x000000ff
        /*015c*/ 	.word	0x00000038
        /*0160*/ 	.short	0x0100
        /*0162*/ 	.byte	0x05
	.zero		1


	//   ....[8]....
        /*0164*/ 	.word	0x00000750
        /*0168*/ 	.word	0x000000ff
        /*016c*/ 	.word	0x00000040
        /*0170*/ 	.short	0x0100
        /*0172*/ 	.byte	0x06
	.zero		1


	//   ....[9]....
        /*0174*/ 	.word	0x00000760
        /*0178*/ 	.word	0x000000ff
        /*017c*/ 	.word	0x00000048
        /*0180*/ 	.short	0x0100
        /*0182*/ 	.byte	0x06
	.zero		1


	//   ....[10]....
        /*0184*/ 	.word	0x00000850
        /*0188*/ 	.word	0x000000ff
        /*018c*/ 	.word	0x00000050
        /*0190*/ 	.short	0x0100
        /*0192*/ 	.byte	0x05
	.zero		1


	//   ....[11]....
        /*0194*/ 	.word	0x00000860
        /*0198*/ 	.word	0x000000ff
        /*019c*/ 	.word	0x00000058
        /*01a0*/ 	.short	0x0100
        /*01a2*/ 	.byte	0x05
	.zero		1


	//   ....[12]....
        /*01a4*/ 	.word	0x000009a0
        /*01a8*/ 	.word	0x000000ff
        /*01ac*/ 	.word	0x00000060
        /*01b0*/ 	.short	0x0100
        /*01b2*/ 	.byte	0x05
	.zero		1


	//   ....[13]....
        /*01b4*/ 	.word	0x000009b0
        /*01b8*/ 	.word	0x000000ff
        /*01bc*/ 	.word	0x00000070
        /*01c0*/ 	.short	0x0100
        /*01c2*/ 	.byte	0x05
	.zero		1


	//   ....[14]....
        /*01c4*/ 	.word	0x000009c0
        /*01c8*/ 	.word	0x000000ff
        /*01cc*/ 	.word	0x00000068
        /*01d0*/ 	.short	0x0100
        /*01d2*/ 	.byte	0x05
	.zero		1


	//   ....[15]....
        /*01d4*/ 	.word	0x000009d0
        /*01d8*/ 	.word	0x000000ff
        /*01dc*/ 	.word	0x00000078
        /*01e0*/ 	.short	0x0100
        /*01e2*/ 	.byte	0x05
	.zero		1


	//   ....[16]....
        /*01e4*/ 	.word	0x00000b00
        /*01e8*/ 	.word	0x000000ff
        /*01ec*/ 	.word	0x00000080
        /*01f0*/ 	.short	0x0100
        /*01f2*/ 	.byte	0x06
	.zero		1


	//   ....[17]....
        /*01f4*/ 	.word	0x00000b10
        /*01f8*/ 	.word	0x000000ff
        /*01fc*/ 	.word	0x000000a0
        /*0200*/ 	.short	0x0100
        /*0202*/ 	.byte	0x06
	.zero		1


	//   ....[18]....
        /*0204*/ 	.word	0x00000b20
        /*0208*/ 	.word	0x000000ff
        /*020c*/ 	.word	0x00000088
        /*0210*/ 	.short	0x0100
        /*0212*/ 	.byte	0x06
	.zero		1


	//   ....[19]....
        /*0214*/ 	.word	0x00000b30
        /*0218*/ 	.word	0x000000ff
        /*021c*/ 	.word	0x000000a8
        /*0220*/ 	.short	0x0100
        /*0222*/ 	.byte	0x06
	.zero		1


	//   ....[20]....
        /*0224*/ 	.word	0x00000b40
        /*0228*/ 	.word	0x000000ff
        /*022c*/ 	.word	0x00000090
        /*0230*/ 	.short	0x0100
        /*0232*/ 	.byte	0x06
	.zero		1


	//   ....[21]....
        /*0234*/ 	.word	0x00000b50
        /*0238*/ 	.word	0x000000ff
        /*023c*/ 	.word	0x000000b0
        /*0240*/ 	.short	0x0100
        /*0242*/ 	.byte	0x06
	.zero		1


	//   ....[22]....
        /*0244*/ 	.word	0x00000b60
        /*0248*/ 	.word	0x000000ff
        /*024c*/ 	.word	0x00000098
        /*0250*/ 	.short	0x0100
        /*0252*/ 	.byte	0x06
	.zero		1


	//   ....[23]....
        /*0254*/ 	.word	0x00000b70
        /*0258*/ 	.word	0x000000ff
        /*025c*/ 	.word	0x000000b8
        /*0260*/ 	.short	0x0100
        /*0262*/ 	.byte	0x06
	.zero		1


	//   ....[24]....
        /*0264*/ 	.word	0x00000c60
        /*0268*/ 	.word	0x000000ff
        /*026c*/ 	.word	0x000000c0
        /*0270*/ 	.short	0x0100
        /*0272*/ 	.byte	0x05
	.zero		1


	//   ....[25]....
        /*0274*/ 	.word	0x00000c70
        /*0278*/ 	.word	0x000000ff
        /*027c*/ 	.word	0x000000d0
        /*0280*/ 	.short	0x0100
        /*0282*/ 	.byte	0x05
	.zero		1


	//   ....[26]....
        /*0284*/ 	.word	0x00000c80
        /*0288*/ 	.word	0x000000ff
        /*028c*/ 	.word	0x000000c8
        /*0290*/ 	.short	0x0100
        /*0292*/ 	.byte	0x05
	.zero		1


	//   ....[27]....
        /*0294*/ 	.word	0x00000c90
        /*0298*/ 	.word	0x000000ff
        /*029c*/ 	.word	0x000000d8
        /*02a0*/ 	.short	0x0100
        /*02a2*/ 	.byte	0x05
	.zero		1


	//   ....[28]....
        /*02a4*/ 	.word	0x00001560
        /*02a8*/ 	.word	0x00000003
        /*02ac*/ 	.word	0x000000d0
        /*02b0*/ 	.short	0x010a
        /*02b2*/ 	.byte	0xff
	.zero		1


	//   ....[29]....
        /*02b4*/ 	.word	0x00001590
        /*02b8*/ 	.word	0x00000003
        /*02bc*/ 	.word	0x000000c0
        /*02c0*/ 	.short	0x0101
        /*02c2*/ 	.byte	0xff
	.zero		1


	//   ....[30]....
        /*02c4*/ 	.word	0x00001660
        /*02c8*/ 	.word	0x000000ff
        /*02cc*/ 	.word	0x00000020
        /*02d0*/ 	.short	0x010a
        /*02d2*/ 	.byte	0x08
	.zero		1


	//   ....[31]....
        /*02d4*/ 	.word	0x00001700
        /*02d8*/ 	.word	0x000000ff
        /*02dc*/ 	.word	0x00000020
        /*02e0*/ 	.short	0x010a
        /*02e2*/ 	.byte	0x21
	.zero		1


	//   ....[32]....
        /*02e4*/ 	.word	0x00001850
        /*02e8*/ 	.word	0x000000ff
        /*02ec*/ 	.word	0x00000020
        /*02f0*/ 	.short	0x010a
        /*02f2*/ 	.byte	0x08
	.zero		1


	//   ....[33]....
        /*02f4*/ 	.word	0x00001960
        /*02f8*/ 	.word	0x000000ff
        /*02fc*/ 	.word	0x00000058
        /*0300*/ 	.short	0x0101
        /*0302*/ 	.byte	0x04
	.zero		1


	//   ....[34]....
        /*0304*/ 	.word	0x00001980
        /*0308*/ 	.word	0x000000ff
        /*030c*/ 	.word	0x00000020
        /*0310*/ 	.short	0x010a
        /*0312*/ 	.byte	0x08
	.zero		1


	//   ....[35]....
        /*0314*/ 	.word	0x00001a00
        /*0318*/ 	.word	0x000000ff
        /*031c*/ 	.word	0x00000020
        /*0320*/ 	.short	0x010a
        /*0322*/ 	.byte	0x11
	.zero		1


	//   ....[36]....
        /*0324*/ 	.word	0x00001b50
        /*0328*/ 	.word	0x000000ff
        /*032c*/ 	.word	0x00000020
        /*0330*/ 	.short	0x010a
        /*0332*/ 	.byte	0x08
	.zero		1


	//   ....[37]....
        /*0334*/ 	.word	0x00001c90
        /*0338*/ 	.word	0x00000002
        /*033c*/ 	.word	0x00000060
        /*0340*/ 	.short	0x010a
        /*0342*/ 	.byte	0xff
	.zero		1


	//   ....[38]....
        /*0344*/ 	.word	0x00001d50
        /*0348*/ 	.word	0x00000002
        /*034c*/ 	.word	0x00000000
        /*0350*/ 	.short	0x0101
        /*0352*/ 	.byte	0xff
	.zero		1


	//   ....[39]....
        /*0354*/ 	.word	0x000022b0
        /*0358*/ 	.word	0x000000ff
        /*035c*/ 	.word	0x00000000
        /*0360*/ 	.short	0x010a
        /*0362*/ 	.byte	0x05
	.zero		1


	//   ....[40]....
        /*0364*/ 	.word	0x00002340
        /*0368*/ 	.word	0x000000ff
        /*036c*/ 	.word	0x00000000
        /*0370*/ 	.short	0x010a
        /*0372*/ 	.byte	0x05
	.zero		1


	//   ....[41]....
        /*0374*/ 	.word	0x000023d0
        /*0378*/ 	.word	0x000000ff
        /*037c*/ 	.word	0x00000000
        /*0380*/ 	.short	0x010a
        /*0382*/ 	.byte	0x05
	.zero		1


	//   ....[42]....
        /*0384*/ 	.word	0x00002470
        /*0388*/ 	.word	0x00000000
        /*038c*/ 	.word	0x00000000
        /*0390*/ 	.short	0x010a
        /*0392*/ 	.byte	0xff
	.zero		1


	//   ....[43]....
        /*0394*/ 	.word	0x00002590
        /*0398*/ 	.word	0x00000000
        /*039c*/ 	.word	0x000000c0
        /*03a0*/ 	.short	0x010a
        /*03a2*/ 	.byte	0xff
	.zero		1


	//   ....[44]....
        /*03a4*/ 	.word	0x000025f0
        /*03a8*/ 	.word	0x00000004
        /*03ac*/ 	.word	0x00000000
        /*03b0*/ 	.short	0x0101
        /*03b2*/ 	.byte	0xff
	.zero		1


	//   ....[45]....
        /*03b4*/ 	.word	0x00002610
        /*03b8*/ 	.word	0x000000ff
        /*03bc*/ 	.word	0x00000070
        /*03c0*/ 	.short	0x010a
        /*03c2*/ 	.byte	0x05
	.zero		1


	//   ....[46]....
        /*03c4*/ 	.word	0x00002730
        /*03c8*/ 	.word	0x00000000
        /*03cc*/ 	.word	0x00000060
        /*03d0*/ 	.short	0x010a
        /*03d2*/ 	.byte	0xff
	.zero		1


	//   ....[47]....
        /*03d4*/ 	.word	0x00002840
        /*03d8*/ 	.word	0x00000000
        /*03dc*/ 	.word	0x00000000
        /*03e0*/ 	.short	0x0101
        /*03e2*/ 	.byte	0xff
	.zero		1


	//   ....[48]....
        /*03e4*/ 	.word	0x000028d0
        /*03e8*/ 	.word	0x000000ff
        /*03ec*/ 	.word	0x00000070
        /*03f0*/ 	.short	0x0106
        /*03f2*/ 	.byte	0x05
	.zero		1


	//   ....[49]....
        /*03f4*/ 	.word	0x000028f0
        /*03f8*/ 	.word	0x000000ff
        /*03fc*/ 	.word	0x00000070
        /*0400*/ 	.short	0x010a
        /*0402*/ 	.byte	0x05
	.zero		1


	//   ....[50]....
        /*0404*/ 	.word	0x00002980
        /*0408*/ 	.word	0x000000ff
        /*040c*/ 	.word	0x00000070
        /*0410*/ 	.short	0x0106
        /*0412*/ 	.byte	0x04
	.zero		1


	//   ....[51]....
        /*0414*/ 	.word	0x000029c0
        /*0418*/ 	.word	0x00000000
        /*041c*/ 	.word	0x00000070
        /*0420*/ 	.short	0x010a
        /*0422*/ 	.byte	0xff
	.zero		1


	//   ....[52]....
        /*0424*/ 	.word	0x00002f00
        /*0428*/ 	.word	0x00000000
        /*042c*/ 	.word	0x00000060
        /*0430*/ 	.short	0x010a
        /*0432*/ 	.byte	0xff
	.zero		1


	//   ....[53]....
        /*0434*/ 	.word	0x00003010
        /*0438*/ 	.word	0x00000003
        /*043c*/ 	.word	0x00000000
        /*0440*/ 	.short	0x0101
        /*0442*/ 	.byte	0xff
	.zero		1


	//   ....[54]....
        /*0444*/ 	.word	0x00003020
        /*0448*/ 	.word	0x000000ff
        /*044c*/ 	.word	0x00000000
        /*0450*/ 	.short	0x010a
        /*0452*/ 	.byte	0x06
	.zero		1


	//   ....[55]....
        /*0454*/ 	.word	0x00003040
        /*0458*/ 	.word	0x000000ff
        /*045c*/ 	.word	0x000000a0
        /*0460*/ 	.short	0x010a
        /*0462*/ 	.byte	0x07
	.zero		1


	//   ....[56]....
        /*0464*/ 	.word	0x00003110
        /*0468*/ 	.word	0x000000ff
        /*046c*/ 	.word	0x00000000
        /*0470*/ 	.short	0x010a
        /*0472*/ 	.byte	0x06
	.zero		1


	//   ....[57]....
        /*0474*/ 	.word	0x00003240
        /*0478*/ 	.word	0x000000ff
        /*047c*/ 	.word	0x00000000
        /*0480*/ 	.short	0x010a
        /*0482*/ 	.byte	0x1a
	.zero		1


	//   ....[58]....
        /*0484*/ 	.word	0x000034e0
        /*0488*/ 	.word	0x000000ff
        /*048c*/ 	.word	0x00000000
        /*0490*/ 	.short	0x010a
        /*0492*/ 	.byte	0x06
	.zero		1


	//   ....[59]....
        /*0494*/ 	.word	0x00003570
        /*0498*/ 	.word	0x000000ff
        /*049c*/ 	.word	0x00000000
        /*04a0*/ 	.short	0x010a
        /*04a2*/ 	.byte	0x06
	.zero		1


	//   ....[60]....
        /*04a4*/ 	.word	0x00003600
        /*04a8*/ 	.word	0x000000ff
        /*04ac*/ 	.word	0x00000000
        /*04b0*/ 	.short	0x010a
        /*04b2*/ 	.byte	0x06
	.zero		1


	//   ....[61]....
        /*04b4*/ 	.word	0x00003690
        /*04b8*/ 	.word	0x000000ff
        /*04bc*/ 	.word	0x00000000
        /*04c0*/ 	.short	0x010a
        /*04c2*/ 	.byte	0x07
	.zero		1


	//   ....[62]....
        /*04c4*/ 	.word	0x00003ad0
        /*04c8*/ 	.word	0x00000000
        /*04cc*/ 	.word	0x00000060
        /*04d0*/ 	.short	0x010a
        /*04d2*/ 	.byte	0xff
	.zero		1


	//   ....[63]....
        /*04d4*/ 	.word	0x00003bc0
        /*04d8*/ 	.word	0x00000000
        /*04dc*/ 	.word	0x00000000
        /*04e0*/ 	.short	0x0101
        /*04e2*/ 	.byte	0xff
	.zero		1


	//   ....[64]....
        /*04e4*/ 	.word	0x00003ee0
        /*04e8*/ 	.word	0x000000ff
        /*04ec*/ 	.word	0x00000058
        /*04f0*/ 	.short	0x010a
        /*04f2*/ 	.byte	0x06
	.zero		1


	//   ....[65]....
        /*04f4*/ 	.word	0x00004060
        /*04f8*/ 	.word	0x000000ff
        /*04fc*/ 	.word	0x00000048
        /*0500*/ 	.short	0x010a
        /*0502*/ 	.byte	0x06
	.zero		1


	//   ....[66]....
        /*0504*/ 	.word	0x00004390
        /*0508*/ 	.word	0x000000ff
        /*050c*/ 	.word	0x00000040
        /*0510*/ 	.short	0x010b
        /*0512*/ 	.byte	0x06
	.zero		1


	//   ....[67]....
        /*0514*/ 	.word	0x000043b0
        /*0518*/ 	.word	0x000000ff
        /*051c*/ 	.word	0x00000000
        /*0520*/ 	.short	0x0101
        /*0522*/ 	.byte	0x25
	.zero		1


	//   ....[68]....
        /*0524*/ 	.word	0x000043f0
        /*0528*/ 	.word	0x00000000
        /*052c*/ 	.word	0x00000048
        /*0530*/ 	.short	0x010a
        /*0532*/ 	.byte	0xff
	.zero		1


	//   ....[69]....
        /*0534*/ 	.word	0x00004720
        /*0538*/ 	.word	0x00000000
        /*053c*/ 	.word	0x00000060
        /*0540*/ 	.short	0x010a
        /*0542*/ 	.byte	0xff
	.zero		1


	//   ....[70]....
        /*0544*/ 	.word	0x00004830
        /*0548*/ 	.word	0x00000000
        /*054c*/ 	.word	0x00000000
        /*0550*/ 	.short	0x0101
        /*0552*/ 	.byte	0xff
	.zero		1


	//   ....[71]....
        /*0554*/ 	.word	0x000051d0
        /*0558*/ 	.word	0x000000ff
        /*055c*/ 	.word	0x00000040
        /*0560*/ 	.short	0x010a
        /*0562*/ 	.byte	0x2b
	.zero		1


	//   ....[72]....
        /*0564*/ 	.word	0x000051e0
        /*0568*/ 	.word	0x0000009c
        /*056c*/ 	.word	0x00000080
        /*0570*/ 	.short	0x010a
        /*0572*/ 	.byte	0xff
	.zero		1


	//   ....[73]....
        /*0574*/ 	.word	0x00005370
        /*0578*/ 	.word	0x000000ff
        /*057c*/ 	.word	0x00000040
        /*0580*/ 	.short	0x010a
        /*0582*/ 	.byte	0x2b
	.zero		1


	//   ....[74]....
        /*0584*/ 	.word	0x00005470
        /*0588*/ 	.word	0x000000ff
        /*058c*/ 	.word	0x00000000
        /*0590*/ 	.short	0x0101
        /*0592*/ 	.byte	0x04
	.zero		1


	//   ....[75]....
        /*0594*/ 	.word	0x000054d0
        /*0598*/ 	.word	0x0000009c
        /*059c*/ 	.word	0x00000080
        /*05a0*/ 	.short	0x010a
        /*05a2*/ 	.byte	0xff
	.zero		1


	//   ....[76]....
        /*05a4*/ 	.word	0x00005890
        /*05a8*/ 	.word	0x000000ff
        /*05ac*/ 	.word	0x00000000
        /*05b0*/ 	.short	0x0101
        /*05b2*/ 	.byte	0x05
	.zero		1


	//   ....[77]....
        /*05b4*/ 	.word	0x00006940
        /*05b8*/ 	.word	0x00000003
        /*05bc*/ 	.word	0x000000d0
        /*05c0*/ 	.short	0x010a
        /*05c2*/ 	.byte	0xff
	.zero		1


	//   ....[78]....
        /*05c4*/ 	.word	0x000069a0
        /*05c8*/ 	.word	0x00000002
        /*05cc*/ 	.word	0x00000020
        /*05d0*/ 	.short	0x010a
        /*05d2*/ 	.byte	0xff
	.zero		1


	//   ....[79]....
        /*05d4*/ 	.word	0x00006a00
        /*05d8*/ 	.word	0x00000002
        /*05dc*/ 	.word	0x00000020
        /*05e0*/ 	.short	0x010a
        /*05e2*/ 	.byte	0xff
	.zero		1


	//   ....[80]....
        /*05e4*/ 	.word	0x00006a50
        /*05e8*/ 	.word	0x00000002
        /*05ec*/ 	.word	0x00000060
        /*05f0*/ 	.short	0x010a
        /*05f2*/ 	.byte	0xff
	.zero		1


	//   ....[81]....
        /*05f4*/ 	.word	0x00006ab0
        /*05f8*/ 	.word	0x00000000
        /*05fc*/ 	.word	0x00000000
        /*0600*/ 	.short	0x010a
        /*0602*/ 	.byte	0xff
	.zero		1


	//   ....[82]....
        /*0604*/ 	.word	0x00006b10
        /*0608*/ 	.word	0x00000000
        /*060c*/ 	.word	0x00000000
        /*0610*/ 	.short	0x010a
        /*0612*/ 	.byte	0xff
	.zero		1


	//   ....[83]....
        /*0614*/ 	.word	0x00006b70
        /*0618*/ 	.word	0x00000000
        /*061c*/ 	.word	0x00000000
        /*0620*/ 	.short	0x010a
        /*0622*/ 	.byte	0xff
	.zero		1


	//   ....[84]....
        /*0624*/ 	.word	0x00006bc0
        /*0628*/ 	.word	0x00000000
        /*062c*/ 	.word	0x000000c0
        /*0630*/ 	.short	0x010a
        /*0632*/ 	.byte	0xff
	.zero		1


	//   ....[85]....
        /*0634*/ 	.word	0x00006c20
        /*0638*/ 	.word	0x00000000
        /*063c*/ 	.word	0x00000070
        /*0640*/ 	.short	0x010a
        /*0642*/ 	.byte	0xff
	.zero		1


	//   ....[86]....
        /*0644*/ 	.word	0x00006c70
        /*0648*/ 	.word	0x00000000
        /*064c*/ 	.word	0x00000060
        /*0650*/ 	.short	0x010a
        /*0652*/ 	.byte	0xff
	.zero		1


	//   ....[87]....
        /*0654*/ 	.word	0x00006cd0
        /*0658*/ 	.word	0x00000000
        /*065c*/ 	.word	0x00000070
        /*0660*/ 	.short	0x010a
        /*0662*/ 	.byte	0xff
	.zero		1


	//   ....[88]....
        /*0664*/ 	.word	0x00006d20
        /*0668*/ 	.word	0x00000000
        /*066c*/ 	.word	0x00000060
        /*0670*/ 	.short	0x010a
        /*0672*/ 	.byte	0xff
	.zero		1


	//   ....[89]....
        /*0674*/ 	.word	0x00006d80
        /*0678*/ 	.word	0x00000003
        /*067c*/ 	.word	0x000000a0
        /*0680*/ 	.short	0x010a
        /*0682*/ 	.byte	0xff
	.zero		1


	//   ....[90]....
        /*0684*/ 	.word	0x00006de0
        /*0688*/ 	.word	0x00000000
        /*068c*/ 	.word	0x00000000
        /*0690*/ 	.short	0x010a
        /*0692*/ 	.byte	0xff
	.zero		1


	//   ....[91]....
        /*0694*/ 	.word	0x00006e40
        /*0698*/ 	.word	0x00000000
        /*069c*/ 	.word	0x00000000
        /*06a0*/ 	.short	0x010a
        /*06a2*/ 	.byte	0xff
	.zero		1


	//   ....[92]....
        /*06a4*/ 	.word	0x00006ea0
        /*06a8*/ 	.word	0x00000000
        /*06ac*/ 	.word	0x00000000
        /*06b0*/ 	.short	0x010a
        /*06b2*/ 	.byte	0xff
	.zero		1


	//   ....[93]....
        /*06b4*/ 	.word	0x00006f00
        /*06b8*/ 	.word	0x00000000
        /*06bc*/ 	.word	0x00000000
        /*06c0*/ 	.short	0x010a
        /*06c2*/ 	.byte	0xff
	.zero		1


	//   ....[94]....
        /*06c4*/ 	.word	0x00006f60
        /*06c8*/ 	.word	0x00000000
        /*06cc*/ 	.word	0x00000000
        /*06d0*/ 	.short	0x010a
        /*06d2*/ 	.byte	0xff
	.zero		1


	//   ....[95]....
        /*06d4*/ 	.word	0x00006fb0
        /*06d8*/ 	.word	0x00000000
        /*06dc*/ 	.word	0x00000060
        /*06e0*/ 	.short	0x010a
        /*06e2*/ 	.byte	0xff
	.zero		1


	//   ....[96]....
        /*06e4*/ 	.word	0x00007010
        /*06e8*/ 	.word	0x00000000
        /*06ec*/ 	.word	0x00000058
        /*06f0*/ 	.short	0x010a
        /*06f2*/ 	.byte	0xff
	.zero		1


	//   ....[97]....
        /*06f4*/ 	.word	0x00007070
        /*06f8*/ 	.word	0x00000003
        /*06fc*/ 	.word	0x00000048
        /*0700*/ 	.short	0x010a
        /*0702*/ 	.byte	0xff
	.zero		1


	//   ....[98]....
        /*0704*/ 	.word	0x000070c0
        /*0708*/ 	.word	0x00000000
        /*070c*/ 	.word	0x00000060
        /*0710*/ 	.short	0x010a
        /*0712*/ 	.byte	0xff
	.zero		1


	//   ....[99]....
        /*0714*/ 	.word	0x00007120
        /*0718*/ 	.word	0x00000000
        /*071c*/ 	.word	0x00000040
        /*0720*/ 	.short	0x010a
        /*0722*/ 	.byte	0xff
	.zero		1


	//   ....[100]....
        /*0724*/ 	.word	0x00007170
        /*0728*/ 	.word	0x0000009c
        /*072c*/ 	.word	0x00000080
        /*0730*/ 	.short	0x010a
        /*0732*/ 	.byte	0xff
	.zero		1


	//----- nvinfo : EIATTR_NUM_MBARRIERS
	.align		4
.L_47:
        /*0734*/ 	.byte	0x03, 0x38
        /*0736*/ 	.short	0x001c


	//----- nvinfo : EIATTR_EXIT_INSTR_OFFSETS
	.align		4
        /*0738*/ 	.byte	0x04, 0x1c
        /*073a*/ 	.short	(.L_49 - .L_48)


	//   ....[0]....
.L_48:
        /*073c*/ 	.word	0x000024a0


	//   ....[1]....
        /*0740*/ 	.word	0x00002990


	//   ....[2]....
        /*0744*/ 	.word	0x000029f0


	//   ....[3]....
        /*0748*/ 	.word	0x000038f0


	//   ....[4]....
        /*074c*/ 	.word	0x00004420


	//   ....[5]....
        /*0750*/ 	.word	0x00004460


	//   ....[6]....
        /*0754*/ 	.word	0x00006930


	//----- nvinfo : EIATTR_MAX_THREADS
	.align		4
.L_49:
        /*0758*/ 	.byte	0x04, 0x05
        /*075a*/ 	.short	(.L_51 - .L_50)
.L_50:
        /*075c*/ 	.word	0x00000100
        /*0760*/ 	.word	0x00000001
        /*0764*/ 	.word	0x00000001


	//----- nvinfo : EIATTR_CRS_STACK_SIZE
	.align		4
.L_51:
        /*0768*/ 	.byte	0x04, 0x1e
        /*076a*/ 	.short	(.L_53 - .L_52)
.L_52:
        /*076c*/ 	.word	0x00000000


	//----- nvinfo : EIATTR_CBANK_PARAM_SIZE
	.align		4
.L_53:
        /*0770*/ 	.byte	0x03, 0x19
        /*0772*/ 	.short	0x0800


	//----- nvinfo : EIATTR_PARAM_CBANK
	.align		4
        /*0774*/ 	.byte	0x04, 0x0a
        /*0776*/ 	.short	(.L_55 - .L_54)
	.align		4
.L_54:
        /*0778*/ 	.word	index@(.nv.constant0._ZN7cutlass13device_kernelINS_4gemm6kernel13GemmUniversalIN4cute5tupleIJiiiiEEENS1_10collective13CollectiveMmaINS1_35MainloopSm100TmaUmmaWarpSpecializedILi4ELi2ELi4ENS5_IJNS4_1CILi1EEESB_SB_EEEEENS5_IJNSA_ILi128EEENSA_ILi64EEESE_EEENS_12float_e5m2_tENS5_IJlSB_lEEESH_SI_NS4_8TiledMMAINS4_8MMA_AtomIJNS4_10MMA_TraitsINS4_19SM100_MMA_F8F6F4_SSEJSH_SH_fSE_SF_NS4_17integral_constantINS4_4UMMA5MajorELSP_0EEESQ_NSN_INSO_7ScaleInELSR_0EEESS_EEEEEENS4_6LayoutISC_NS5_IJNSA_ILi0EEESW_SW_EEEEENS5_IJNS4_10UnderscoreESZ_SZ_EEEEENS4_13SM90_TMA_LOADENS4_14ComposedLayoutINS4_7SwizzleILi3ELi4ELi3EEENS4_18smem_ptr_flag_bitsILi8EEENSV_INS5_IJNSA_ILi8EEESE_EEENS5_IJSE_SB_EEEEEEEvNS4_8identityES12_S1C_vS1D_EENS_8epilogue10collective18CollectiveEpilogueINS1F_23Sm100TmaWarpSpecializedILi1ELi1ELi64ELb0ELb0EEEJSG_NS5_IJNSV_ISE_SB_EENSV_ISF_SB_EEEEESH_SI_SH_SI_NS1F_6fusion15FusionCallbacksIS1J_NS1N_17LinearCombinationISH_fSH_fLNS_15FloatRoundStyleE2EEESG_S1M_JEEENS4_5SM1004TMEM4LOAD26SM100_TMEM_LOAD_32dp32b64xES12_NS13_INS14_ILi2ELi4ELi3EEES17_NSV_INS5_IJS18_SF_EEENS5_IJSF_SB_EEEEEEENS4_39AutoVectorizingCopyWithAssumedAlignmentILi128EEENS4_14SM90_TMA_STOREES21_S23_S23_EEEvvEEEEvNT_6ParamsE)
        /*077c*/ 	.short	0x0380
        /*077e*/ 	.short	0x0800


	//----- nvinfo : EIATTR_SW_WAR
	.align		4
.L_55:
        /*0780*/ 	.byte	0x04, 0x36
        /*0782*/ 	.short	(.L_57 - .L_56)
.L_56:
        /*0784*/ 	.word	0x00000008
.L_57:


//--------------------- .nv.callgraph             --------------------------
	.section	.nv.callgraph,"",@"SHT_CUDA_CALLGRAPH"
	.align	4
	.sectionentsize	8
	.align		4
        /*0000*/ 	.word	0x00000000
	.align		4
        /*0004*/ 	.word	0xffffffff
	.align		4
        /*0008*/ 	.word	index@(_ZN7cutlass13device_kernelINS_4gemm6kernel13GemmUniversalIN4cute5tupleIJiiiiEEENS1_10collective13CollectiveMmaINS1_35MainloopSm100TmaUmmaWarpSpecializedILi4ELi2ELi4ENS5_IJNS4_1CILi1EEESB_SB_EEEEENS5_IJNSA_ILi128EEENSA_ILi64EEESE_EEENS_12float_e5m2_tENS5_IJlSB_lEEESH_SI_NS4_8TiledMMAINS4_8MMA_AtomIJNS4_10MMA_TraitsINS4_19SM100_MMA_F8F6F4_SSEJSH_SH_fSE_SF_NS4_17integral_constantINS4_4UMMA5MajorELSP_0EEESQ_NSN_INSO_7ScaleInELSR_0EEESS_EEEEEENS4_6LayoutISC_NS5_IJNSA_ILi0EEESW_SW_EEEEENS5_IJNS4_10UnderscoreESZ_SZ_EEEEENS4_13SM90_TMA_LOADENS4_14ComposedLayoutINS4_7SwizzleILi3ELi4ELi3EEENS4_18smem_ptr_flag_bitsILi8EEENSV_INS5_IJNSA_ILi8EEESE_EEENS5_IJSE_SB_EEEEEEEvNS4_8identityES12_S1C_vS1D_EENS_8epilogue10collective18CollectiveEpilogueINS1F_23Sm100TmaWarpSpecializedILi1ELi1ELi64ELb0ELb0EEEJSG_NS5_IJNSV_ISE_SB_EENSV_ISF_SB_EEEEESH_SI_SH_SI_NS1F_6fusion15FusionCallbacksIS1J_NS1N_17LinearCombinationISH_fSH_fLNS_15FloatRoundStyleE2EEESG_S1M_JEEENS4_5SM1004TMEM4LOAD26SM100_TMEM_LOAD_32dp32b64xES12_NS13_INS14_ILi2ELi4ELi3EEES17_NSV_INS5_IJS18_SF_EEENS5_IJSF_SB_EEEEEEENS4_39AutoVectorizingCopyWithAssumedAlignmentILi128EEENS4_14SM90_TMA_STOREES21_S23_S23_EEEvvEEEEvNT_6ParamsE)
	.align		4
        /*000c*/ 	.word	index@(__assertfail)
	.align		4
        /*0010*/ 	.word	0x00000000
	.align		4
        /*0014*/ 	.word	0xfffffffe
	.align		4
        /*0018*/ 	.word	0x00000000
	.align		4
        /*001c*/ 	.word	0xfffffffd
	.align		4
        /*0020*/ 	.word	0x00000000
	.align		4
        /*0024*/ 	.word	0xfffffffc


//--------------------- .nv.constant4             --------------------------
	.section	.nv.constant4,"a",@progbits
	.align	8
	.align		8
.nv.constant4:
        /*0000*/ 	.dword	__assertfail
	.align		8
        /*0008*/ 	.dword	__unnamed_1
	.align		8
        /*0010*/ 	.dword	__unnamed_2
	.align		8
        /*0018*/ 	.dword	_ZN40_INTERNAL_ccb2d460_4_k_cu_f83ebb1e_333574cuda3std3__45__cpo5beginE
	.align		8
        /*0020*/ 	.dword	_ZN40_INTERNAL_ccb2d460_4_k_cu_f83ebb1e_333574cuda3std3__45__cpo3endE
	.align		8
        /*0028*/ 	.dword	_ZN40_INTERNAL_ccb2d460_4_k_cu_f83ebb1e_333574cuda3std3__45__cpo6cbeginE
	.align		8
        /*0030*/ 	.dword	_ZN40_INTERNAL_ccb2d460_4_k_cu_f83ebb1e_333574cuda3std3__45__cpo4cendE
	.align		8
        /*0038*/ 	.dword	_ZN40_INTERNAL_ccb2d460_4_k_cu_f83ebb1e_333574cuda3std3__442_GLOBAL__N__ccb2d460_4_k_cu_f83ebb1e_333576ignoreE
	.align		8
        /*0040*/ 	.dword	_ZN40_INTERNAL_ccb2d460_4_k_cu_f83ebb1e_333574cuda3std3__419piecewise_constructE
	.align		8
        /*0048*/ 	.dword	_ZN40_INTERNAL_ccb2d460_4_k_cu_f83ebb1e_333574cuda3std3__48in_placeE
	.align		8
        /*0050*/ 	.dword	_ZN40_INTERNAL_ccb2d460_4_k_cu_f83ebb1e_333574cuda3std6ranges3__45__cpo4swapE
	.align		8
        /*0058*/ 	.dword	_ZN40_INTERNAL_ccb2d460_4_k_cu_f83ebb1e_333574cuda3std6ranges3__45__cpo9iter_moveE
	.align		8
        /*0060*/ 	.dword	_ZN40_INTERNAL_ccb2d460_4_k_cu_f83ebb1e_333574cute7productE
	.align		8
        /*0068*/ 	.dword	_ZN40_INTERNAL_ccb2d460_4_k_cu_f83ebb1e_333574cute1_E
	.align		8
        /*0070*/ 	.dword	$str$25
	.align		8
        /*0078*/ 	.dword	$str$26
	.align		8
        /*0080*/ 	.dword	$str$27
	.align		8
        /*0088*/ 	.dword	$str$28


//--------------------- .text._ZN7cutlass13device_kernelINS_4gemm6kernel13GemmUniversalIN4cute5tupleIJiiiiEEENS1_10collective13CollectiveMmaINS1_35MainloopSm100TmaUmmaWarpSpecializedILi4ELi2ELi4ENS5_IJNS4_1CILi1EEESB_SB_EEEEENS5_IJNSA_ILi128EEENSA_ILi64EEESE_EEENS_12float_e5m2_tENS5_IJlSB_lEEESH_SI_NS4_8TiledMMAINS4_8MMA_AtomIJNS4_10MMA_TraitsINS4_19SM100_MMA_F8F6F4_SSEJSH_SH_fSE_SF_NS4_17integral_constantINS4_4UMMA5MajorELSP_0EEESQ_NSN_INSO_7ScaleInELSR_0EEESS_EEEEEENS4_6LayoutISC_NS5_IJNSA_ILi0EEESW_SW_EEEEENS5_IJNS4_10UnderscoreESZ_SZ_EEEEENS4_13SM90_TMA_LOADENS4_14ComposedLayoutINS4_7SwizzleILi3ELi4ELi3EEENS4_18smem_ptr_flag_bitsILi8EEENSV_INS5_IJNSA_ILi8EEESE_EEENS5_IJSE_SB_EEEEEEEvNS4_8identityES12_S1C_vS1D_EENS_8epilogue10collective18CollectiveEpilogueINS1F_23Sm100TmaWarpSpecializedILi1ELi1ELi64ELb0ELb0EEEJSG_NS5_IJNSV_ISE_SB_EENSV_ISF_SB_EEEEESH_SI_SH_SI_NS1F_6fusion15FusionCallbacksIS1J_NS1N_17LinearCombinationISH_fSH_fLNS_15FloatRoundStyleE2EEESG_S1M_JEEENS4_5SM1004TMEM4LOAD26SM100_TMEM_LOAD_32dp32b64xES12_NS13_INS14_ILi2ELi4ELi3EEES17_NSV_INS5_IJS18_SF_EEENS5_IJSF_SB_EEEEEEENS4_39AutoVectorizingCopyWithAssumedAlignmentILi128EEENS4_14SM90_TMA_STOREES21_S23_S23_EEEvvEEEEvNT_6ParamsE --------------------------
	.section	.text._ZN7cutlass13device_kernelINS_4gemm6kernel13GemmUniversalIN4cute5tupleIJiiiiEEENS1_10collective13CollectiveMmaINS1_35MainloopSm100TmaUmmaWarpSpecializedILi4ELi2ELi4ENS5_IJNS4_1CILi1EEESB_SB_EEEEENS5_IJNSA_ILi128EEENSA_ILi64EEESE_EEENS_12float_e5m2_tENS5_IJlSB_lEEESH_SI_NS4_8TiledMMAINS4_8MMA_AtomIJNS4_10MMA_TraitsINS4_19SM100_MMA_F8F6F4_SSEJSH_SH_fSE_SF_NS4_17integral_constantINS4_4UMMA5MajorELSP_0EEESQ_NSN_INSO_7ScaleInELSR_0EEESS_EEEEEENS4_6LayoutISC_NS5_IJNSA_ILi0EEESW_SW_EEEEENS5_IJNS4_10UnderscoreESZ_SZ_EEEEENS4_13SM90_TMA_LOADENS4_14ComposedLayoutINS4_7SwizzleILi3ELi4ELi3EEENS4_18smem_ptr_flag_bitsILi8EEENSV_INS5_IJNSA_ILi8EEESE_EEENS5_IJSE_SB_EEEEEEEvNS4_8identityES12_S1C_vS1D_EENS_8epilogue10collective18CollectiveEpilogueINS1F_23Sm100TmaWarpSpecializedILi1ELi1ELi64ELb0ELb0EEEJSG_NS5_IJNSV_ISE_SB_EENSV_ISF_SB_EEEEESH_SI_SH_SI_NS1F_6fusion15FusionCallbacksIS1J_NS1N_17LinearCombinationISH_fSH_fLNS_15FloatRoundStyleE2EEESG_S1M_JEEENS4_5SM1004TMEM4LOAD26SM100_TMEM_LOAD_32dp32b64xES12_NS13_INS14_ILi2ELi4ELi3EEES17_NSV_INS5_IJS18_SF_EEENS5_IJSF_SB_EEEEEEENS4_39AutoVectorizingCopyWithAssumedAlignmentILi128EEENS4_14SM90_TMA_STOREES21_S23_S23_EEEvvEEEEvNT_6ParamsE,"ax",@progbits
	.align	128
.text._ZN7cutlass13device_kernelINS_4gemm6kernel13GemmUniversalIN4cute5tupleIJiiiiEEENS1_10collective13CollectiveMmaINS1_35MainloopSm100TmaUmmaWarpSpecializedILi4ELi2ELi4ENS5_IJNS4_1CILi1EEESB_SB_EEEEENS5_IJNSA_ILi128EEENSA_ILi64EEESE_EEENS_12float_e5m2_tENS5_IJlSB_lEEESH_SI_NS4_8TiledMMAINS4_8MMA_AtomIJNS4_10MMA_TraitsINS4_19SM100_MMA_F8F6F4_SSEJSH_SH_fSE_SF_NS4_17integral_constantINS4_4UMMA5MajorELSP_0EEESQ_NSN_INSO_7ScaleInELSR_0EEESS_EEEEEENS4_6LayoutISC_NS5_IJNSA_ILi0EEESW_SW_EEEEENS5_IJNS4_10UnderscoreESZ_SZ_EEEEENS4_13SM90_TMA_LOADENS4_14ComposedLayoutINS4_7SwizzleILi3ELi4ELi3EEENS4_18smem_ptr_flag_bitsILi8EEENSV_INS5_IJNSA_ILi8EEESE_EEENS5_IJSE_SB_EEEEEEEvNS4_8identityES12_S1C_vS1D_EENS_8epilogue10collective18CollectiveEpilogueINS1F_23Sm100TmaWarpSpecializedILi1ELi1ELi64ELb0ELb0EEEJSG_NS5_IJNSV_ISE_SB_EENSV_ISF_SB_EEEEESH_SI_SH_SI_NS1F_6fusion15FusionCallbacksIS1J_NS1N_17LinearCombinationISH_fSH_fLNS_15FloatRoundStyleE2EEESG_S1M_JEEENS4_5SM1004TMEM4LOAD26SM100_TMEM_LOAD_32dp32b64xES12_NS13_INS14_ILi2ELi4ELi3EEES17_NSV_INS5_IJS18_SF_EEENS5_IJSF_SB_EEEEEEENS4_39AutoVectorizingCopyWithAssumedAlignmentILi128EEENS4_14SM90_TMA_STOREES21_S23_S23_EEEvvEEEEvNT_6ParamsE:
        .type           _ZN7cutlass13device_kernelINS_4gemm6kernel13GemmUniversalIN4cute5tupleIJiiiiEEENS1_10collective13CollectiveMmaINS1_35MainloopSm100TmaUmmaWarpSpecializedILi4ELi2ELi4ENS5_IJNS4_1CILi1EEESB_SB_EEEEENS5_IJNSA_ILi128EEENSA_ILi64EEESE_EEENS_12float_e5m2_tENS5_IJlSB_lEEESH_SI_NS4_8TiledMMAINS4_8MMA_AtomIJNS4_10MMA_TraitsINS4_19SM100_MMA_F8F6F4_SSEJSH_SH_fSE_SF_NS4_17integral_constantINS4_4UMMA5MajorELSP_0EEESQ_NSN_INSO_7ScaleInELSR_0EEESS_EEEEEENS4_6LayoutISC_NS5_IJNSA_ILi0EEESW_SW_EEEEENS5_IJNS4_10UnderscoreESZ_SZ_EEEEENS4_13SM90_TMA_LOADENS4_14ComposedLayoutINS4_7SwizzleILi3ELi4ELi3EEENS4_18smem_ptr_flag_bitsILi8EEENSV_INS5_IJNSA_ILi8EEESE_EEENS5_IJSE_SB_EEEEEEEvNS4_8identityES12_S1C_vS1D_EENS_8epilogue10collective18CollectiveEpilogueINS1F_23Sm100TmaWarpSpecializedILi1ELi1ELi64ELb0ELb0EEEJSG_NS5_IJNSV_ISE_SB_EENSV_ISF_SB_EEEEESH_SI_SH_SI_NS1F_6fusion15FusionCallbacksIS1J_NS1N_17LinearCombinationISH_fSH_fLNS_15FloatRoundStyleE2EEESG_S1M_JEEENS4_5SM1004TMEM4LOAD26SM100_TMEM_LOAD_32dp32b64xES12_NS13_INS14_ILi2ELi4ELi3EEES17_NSV_INS5_IJS18_SF_EEENS5_IJSF_SB_EEEEEEENS4_39AutoVectorizingCopyWithAssumedAlignmentILi128EEENS4_14SM90_TMA_STOREES21_S23_S23_EEEvvEEEEvNT_6ParamsE,@function
        .size           _ZN7cutlass13device_kernelINS_4gemm6kernel13GemmUniversalIN4cute5tupleIJiiiiEEENS1_10collective13CollectiveMmaINS1_35MainloopSm100TmaUmmaWarpSpecializedILi4ELi2ELi4ENS5_IJNS4_1CILi1EEESB_SB_EEEEENS5_IJNSA_ILi128EEENSA_ILi64EEESE_EEENS_12float_e5m2_tENS5_IJlSB_lEEESH_SI_NS4_8TiledMMAINS4_8MMA_AtomIJNS4_10MMA_TraitsINS4_19SM100_MMA_F8F6F4_SSEJSH_SH_fSE_SF_NS4_17integral_constantINS4_4UMMA5MajorELSP_0EEESQ_NSN_INSO_7ScaleInELSR_0EEESS_EEEEEENS4_6LayoutISC_NS5_IJNSA_ILi0EEESW_SW_EEEEENS5_IJNS4_10UnderscoreESZ_SZ_EEEEENS4_13SM90_TMA_LOADENS4_14ComposedLayoutINS4_7SwizzleILi3ELi4ELi3EEENS4_18smem_ptr_flag_bitsILi8EEENSV_INS5_IJNSA_ILi8EEESE_EEENS5_IJSE_SB_EEEEEEEvNS4_8identityES12_S1C_vS1D_EENS_8epilogue10collective18CollectiveEpilogueINS1F_23Sm100TmaWarpSpecializedILi1ELi1ELi64ELb0ELb0EEEJSG_NS5_IJNSV_ISE_SB_EENSV_ISF_SB_EEEEESH_SI_SH_SI_NS1F_6fusion15FusionCallbacksIS1J_NS1N_17LinearCombinationISH_fSH_fLNS_15FloatRoundStyleE2EEESG_S1M_JEEENS4_5SM1004TMEM4LOAD26SM100_TMEM_LOAD_32dp32b64xES12_NS13_INS14_ILi2ELi4ELi3EEES17_NSV_INS5_IJS18_SF_EEENS5_IJSF_SB_EEEEEEENS4_39AutoVectorizingCopyWithAssumedAlignmentILi128EEENS4_14SM90_TMA_STOREES21_S23_S23_EEEvvEEEEvNT_6ParamsE,(.L_x_128 - _ZN7cutlass13device_kernelINS_4gemm6kernel13GemmUniversalIN4cute5tupleIJiiiiEEENS1_10collective13CollectiveMmaINS1_35MainloopSm100TmaUmmaWarpSpecializedILi4ELi2ELi4ENS5_IJNS4_1CILi1EEESB_SB_EEEEENS5_IJNSA_ILi128EEENSA_ILi64EEESE_EEENS_12float_e5m2_tENS5_IJlSB_lEEESH_SI_NS4_8TiledMMAINS4_8MMA_AtomIJNS4_10MMA_TraitsINS4_19SM100_MMA_F8F6F4_SSEJSH_SH_fSE_SF_NS4_17integral_constantINS4_4UMMA5MajorELSP_0EEESQ_NSN_INSO_7ScaleInELSR_0EEESS_EEEEEENS4_6LayoutISC_NS5_IJNSA_ILi0EEESW_SW_EEEEENS5_IJNS4_10UnderscoreESZ_SZ_EEEEENS4_13SM90_TMA_LOADENS4_14ComposedLayoutINS4_7SwizzleILi3ELi4ELi3EEENS4_18smem_ptr_flag_bitsILi8EEENSV_INS5_IJNSA_ILi8EEESE_EEENS5_IJSE_SB_EEEEEEEvNS4_8identityES12_S1C_vS1D_EENS_8epilogue10collective18CollectiveEpilogueINS1F_23Sm100TmaWarpSpecializedILi1ELi1ELi64ELb0ELb0EEEJSG_NS5_IJNSV_ISE_SB_EENSV_ISF_SB_EEEEESH_SI_SH_SI_NS1F_6fusion15FusionCallbacksIS1J_NS1N_17LinearCombinationISH_fSH_fLNS_15FloatRoundStyleE2EEESG_S1M_JEEENS4_5SM1004TMEM4LOAD26SM100_TMEM_LOAD_32dp32b64xES12_NS13_INS14_ILi2ELi4ELi3EEES17_NSV_INS5_IJS18_SF_EEENS5_IJSF_SB_EEEEEEENS4_39AutoVectorizingCopyWithAssumedAlignmentILi128EEENS4_14SM90_TMA_STOREES21_S23_S23_EEEvvEEEEvNT_6ParamsE)
        .other          _ZN7cutlass13device_kernelINS_4gemm6kernel13GemmUniversalIN4cute5tupleIJiiiiEEENS1_10collective13CollectiveMmaINS1_35MainloopSm100TmaUmmaWarpSpecializedILi4ELi2ELi4ENS5_IJNS4_1CILi1EEESB_SB_EEEEENS5_IJNSA_ILi128EEENSA_ILi64EEESE_EEENS_12float_e5m2_tENS5_IJlSB_lEEESH_SI_NS4_8TiledMMAINS4_8MMA_AtomIJNS4_10MMA_TraitsINS4_19SM100_MMA_F8F6F4_SSEJSH_SH_fSE_SF_NS4_17integral_constantINS4_4UMMA5MajorELSP_0EEESQ_NSN_INSO_7ScaleInELSR_0EEESS_EEEEEENS4_6LayoutISC_NS5_IJNSA_ILi0EEESW_SW_EEEEENS5_IJNS4_10UnderscoreESZ_SZ_EEEEENS4_13SM90_TMA_LOADENS4_14ComposedLayoutINS4_7SwizzleILi3ELi4ELi3EEENS4_18smem_ptr_flag_bitsILi8EEENSV_INS5_IJNSA_ILi8EEESE_EEENS5_IJSE_SB_EEEEEEEvNS4_8identityES12_S1C_vS1D_EENS_8epilogue10collective18CollectiveEpilogueINS1F_23Sm100TmaWarpSpecializedILi1ELi1ELi64ELb0ELb0EEEJSG_NS5_IJNSV_ISE_SB_EENSV_ISF_SB_EEEEESH_SI_SH_SI_NS1F_6fusion15FusionCallbacksIS1J_NS1N_17LinearCombinationISH_fSH_fLNS_15FloatRoundStyleE2EEESG_S1M_JEEENS4_5SM1004TMEM4LOAD26SM100_TMEM_LOAD_32dp32b64xES12_NS13_INS14_ILi2ELi4ELi3EEES17_NSV_INS5_IJS18_SF_EEENS5_IJSF_SB_EEEEEEENS4_39AutoVectorizingCopyWithAssumedAlignmentILi128EEENS4_14SM90_TMA_STOREES21_S23_S23_EEEvvEEEEvNT_6ParamsE,@"STO_CUDA_ENTRY STV_DEFAULT"
_ZN7cutlass13device_kernelINS_4gemm6kernel13GemmUniversalIN4cute5tupleIJiiiiEEENS1_10collective13CollectiveMmaINS1_35MainloopSm100TmaUmmaWarpSpecializedILi4ELi2ELi4ENS5_IJNS4_1CILi1EEESB_SB_EEEEENS5_IJNSA_ILi128EEENSA_ILi64EEESE_EEENS_12float_e5m2_tENS5_IJlSB_lEEESH_SI_NS4_8TiledMMAINS4_8MMA_AtomIJNS4_10MMA_TraitsINS4_19SM100_MMA_F8F6F4_SSEJSH_SH_fSE_SF_NS4_17integral_constantINS4_4UMMA5MajorELSP_0EEESQ_NSN_INSO_7ScaleInELSR_0EEESS_EEEEEENS4_6LayoutISC_NS5_IJNSA_ILi0EEESW_SW_EEEEENS5_IJNS4_10UnderscoreESZ_SZ_EEEEENS4_13SM90_TMA_LOADENS4_14ComposedLayoutINS4_7SwizzleILi3ELi4ELi3EEENS4_18smem_ptr_flag_bitsILi8EEENSV_INS5_IJNSA_ILi8EEESE_EEENS5_IJSE_SB_EEEEEEEvNS4_8identityES12_S1C_vS1D_EENS_8epilogue10collective18CollectiveEpilogueINS1F_23Sm100TmaWarpSpecializedILi1ELi1ELi64ELb0ELb0EEEJSG_NS5_IJNSV_ISE_SB_EENSV_ISF_SB_EEEEESH_SI_SH_SI_NS1F_6fusion15FusionCallbacksIS1J_NS1N_17LinearCombinationISH_fSH_fLNS_15FloatRoundStyleE2EEESG_S1M_JEEENS4_5SM1004TMEM4LOAD26SM100_TMEM_LOAD_32dp32b64xES12_NS13_INS14_ILi2ELi4ELi3EEES17_NSV_INS5_IJS18_SF_EEENS5_IJSF_SB_EEEEEEENS4_39AutoVectorizingCopyWithAssumedAlignmentILi128EEENS4_14SM90_TMA_STOREES21_S23_S23_EEEvvEEEEvNT_6ParamsE:
[----:B------:R-:W1:Y:S01]  /*0000*/  LDC R1, c[0x0][0x37c] ;  /* 0x0000df00ff017b82 */ /* 0x000e620000000800 */
[----:B------:R-:W2:Y:S01]  /*0010*/  S2R R166, SR_TID.X ;  /* 0x0000000000a67919 */ /* 0x000ea20000002100 */
[----:B------:R-:W3:Y:S01]  /*0020*/  LDCU.64 UR4, c[0x0][0x890] ;  /* 0x00011200ff0477ac */ /* 0x000ee20008000a00 */
[----:B------:R-:W-:Y:S02]  /*0030*/  PRMT R164, RZ, 0x7610, R164 ;  /* 0x00007610ffa47816 */ /* 0x000fe400000000a4 */
[----:B------:R-:W-:Y:S01]  /*0040*/  ELECT P5, URZ, PT ;  /* 0x0000000000ff782f */ /* 0x000fe200038a0000 */
[----:B------:R-:W4:Y:S01]  /*0050*/  LDCU.64 UR40, c[0x0][0x358] ;  /* 0x00006b00ff2877ac */ /* 0x000f220008000a00 */
[----:B---3--:R-:W-:-:S04]  /*0060*/  UISETP.NE.U32.AND UP0, UPT, UR4, URZ, UPT ;  /* 0x000000ff0400728c */ /* 0x008fc8000bf05070 */
[----:B------:R-:W-:Y:S01]  /*0070*/  UISETP.NE.AND.EX UP0, UPT, UR5, URZ, UPT, UP0 ;  /* 0x000000ff0500728c */ /* 0x000fe2000bf05300 */
[----:B--2---:R-:W-:-:S05]  /*0080*/  SHF.R.U32.HI R169, RZ, 0x5, R166 ;  /* 0x00000005ffa97819 */ /* 0x004fca00000116a6 */
[----:B------:R-:W2:Y:S02]  /*0090*/  SHFL.IDX PT, R0, R169, RZ, 0x1f ;  /* 0x00001fffa9007589 */ /* 0x000ea400000e0000 */
[----:B--2---:R-:W-:Y:S01]  /*00a0*/  R2UR UR8, R0 ;  /* 0x00000000000872ca */ /* 0x004fe200000e0000 */
[----:B-1--4-:R-:W-:-:S14]  /*00b0*/  BRA.U UP0, `(.L_x_0) ;  /* 0x00000001002c7547 */ /* 0x012fdc000b800000 */
[----:B------:R-:W1:Y:S02]  /*00c0*/  LDCU.64 UR6, c[0x0][0x888] ;  /* 0x00011100ff0677ac */ /* 0x000e640008000a00 */
[----:B-1----:R-:W-:-:S04]  /*00d0*/  UISETP.NE.U32.AND UP0, UPT, UR6, URZ, UPT ;  /* 0x000000ff0600728c */ /* 0x002fc8000bf05070 */
[----:B------:R-:W-:-:S09]  /*00e0*/  UISETP.NE.AND.EX UP0, UPT, UR7, URZ, UPT, UP0 ;  /* 0x000000ff0700728c */ /* 0x000fd2000bf05300 */
[----:B------:R-:W-:Y:S05]  /*00f0*/  BRA.U !UP0, `(.L_x_1) ;  /* 0x0000000108107547 */ /* 0x000fea000b800000 */
[----:B------:R-:W1:Y:S02]  /*0100*/  LDC.64 R2, c[0x0][0x888] ;  /* 0x00022200ff027b82 */ /* 0x000e640000000a00 */
[----:B-1----:R1:W5:Y:S01]  /*0110*/  LDG.E R81, desc[UR40][R2.64] ;  /* 0x0000002802517981 */ /* 0x002362000c1e1900 */
[----:B------:R-:W-:Y:S01]  /*0120*/  HFMA2 R164, -RZ, RZ, 0, 5.9604644775390625e-08 ;  /* 0x00000001ffa47431 */ /* 0x000fe200000001ff */
[----:B------:R-:W-:Y:S05]  /*0130*/  BRA `(.L_x_0) ;  /* 0x00000000000c7947 */ /* 0x000fea0003800000 */
.L_x_1:
[----:B------:R-:W1:Y:S01]  /*0140*/  LDCU UR6, c[0x0][0x880] ;  /* 0x00011000ff0677ac */ /* 0x000e620008000800 */
[----:B------:R-:W-:Y:S01]  /*0150*/  HFMA2 R164, -RZ, RZ, 0, 5.9604644775390625e-08 ;  /* 0x00000001ffa47431 */ /* 0x000fe200000001ff */
[----:B-1----:R-:W-:-:S07]  /*0160*/  MOV R81, UR6 ;  /* 0x0000000600517c02 */ /* 0x002fce0008000f00 */
.L_x_0:
[----:B------:R-:W2:Y:S02]  /*0170*/  LDCU.64 UR6, c[0x0][0x8b0] ;  /* 0x00011600ff0677ac */ /* 0x000ea40008000a00 */
[----:B--2---:R-:W-:-:S04]  /*0180*/  UISETP.NE.U32.AND UP0, UPT, UR6, URZ, UPT ;  /* 0x000000ff0600728c */ /* 0x004fc8000bf05070 */
[----:B------:R-:W-:-:S09]  /*0190*/  UISETP.NE.AND.EX UP0, UPT, UR7, URZ, UPT, UP0 ;  /* 0x000000ff0700728c */ /* 0x000fd2000bf05300 */
[----:B------:R-:W-:Y:S05]  /*01a0*/  BRA.U UP0, `(.L_x_2) ;  /* 0x0000000100247547 */ /* 0x000fea000b800000 */
[----:B------:R-:W2:Y:S02]  /*01b0*/  LDCU.64 UR6, c[0x0][0x8a8] ;  /* 0x00011500ff0677ac */ /* 0x000ea40008000a00 */
[----:B--2---:R-:W-:-:S04]  /*01c0*/  UISETP.NE.U32.AND UP0, UPT, UR6, URZ, UPT ;  /* 0x000000ff0600728c */ /* 0x004fc8000bf05070 */
[----:B------:R-:W-:-:S09]  /*01d0*/  UISETP.NE.AND.EX UP0, UPT, UR7, URZ, UPT, UP0 ;  /* 0x000000ff0700728c */ /* 0x000fd2000bf05300 */
[----:B------:R-:W-:Y:S05]  /*01e0*/  BRA.U !UP0, `(.L_x_3) ;  /* 0x00000001080c7547 */ /* 0x000fea000b800000 */
[----:B------:R-:W2:Y:S02]  /*01f0*/  LDC.64 R78, c[0x0][0x8a8] ;  /* 0x00022a00ff4e7b82 */ /* 0x000ea40000000a00 */
[----:B--2---:R2:W5:Y:S01]  /*0200*/  LDG.E R78, desc[UR40][R78.64] ;  /* 0x000000284e4e7981 */ /* 0x004562000c1e1900 */
[----:B------:R-:W-:Y:S05]  /*0210*/  BRA `(.L_x_2) ;  /* 0x0000000000087947 */ /* 0x000fea0003800000 */
.L_x_3:
[----:B------:R-:W2:Y:S02]  /*0220*/  LDCU UR6, c[0x0][0x8a0] ;  /* 0x00011400ff0677ac */ /* 0x000ea40008000800 */
[----:B--2---:R-:W-:Y:S02]  /*0230*/  MOV R78, UR6 ;  /* 0x00000006004e7c02 */ /* 0x004fe40008000f00 */
.L_x_2:
[----:B------:R-:W-:Y:S01]  /*0240*/  IMAD.U32 R0, RZ, RZ, UR8 ;  /* 0x00000008ff007e24 */ /* 0x000fe2000f8e00ff */
[----:B------:R-:W-:Y:S04]  /*0250*/  BSSY.RECONVERGENT B0, `(.L_x_4) ;  /* 0x000000c000007945 */ /* 0x000fe80003800200 */
[C---:B------:R-:W-:Y:S02]  /*0260*/  ISETP.NE.OR P1, PT, R0.reuse, 0x1, !P5 ;  /* 0x000000010000780c */ /* 0x040fe40006f25670 */
[----:B------:R-:W-:-:S11]  /*0270*/  ISETP.NE.OR P0, PT, R0, 0x3, !P5 ;  /* 0x000000030000780c */ /* 0x000fd60006f05670 */
[----:B------:R-:W-:Y:S05]  /*0280*/  @P1 BRA `(.L_x_5) ;  /* 0x0000000000201947 */ /* 0x000fea0003800000 */
[----:B------:R-:W3:Y:S02]  /*0290*/  LDCU.64 UR6, c[0x0][0x348] ;  /* 0x00006900ff0677ac */ /* 0x000ee40008000a00 */
[----:B---3--:R-:W-:Y:S02]  /*02a0*/  UIADD3 UR10, UP1, UPT, UR6, 0x80, URZ ;  /* 0x00000080060a7890 */ /* 0x008fe4000ff3e0ff */
[----:B------:R-:W-:Y:S02]  /*02b0*/  UIADD3 UR6, UP0, UPT, UR6, 0x180, URZ ;  /* 0x0000018006067890 */ /* 0x000fe4000ff1e0ff */
[----:B------:R-:W-:Y:S02]  /*02c0*/  UIADD3.X UR11, UPT, UPT, URZ, UR7, URZ, UP1, !UPT ;  /* 0x00000007ff0b7290 */ /* 0x000fe40008ffe4ff */
[----:B------:R-:W-:-:S07]  /*02d0*/  UIADD3.X UR7, UPT, UPT, URZ, UR7, URZ, UP0, !UPT ;  /* 0x00000007ff077290 */ /* 0x000fce00087fe4ff */
[----:B------:R3:W-:Y:S02]  /*02e0*/  UTMACCTL.PF [UR10] ;  /* 0x000000000a0079b9 */ /* 0x0007e40008040000 */
[----:B------:R3:W-:Y:S02]  /*02f0*/  UTMACCTL.PF [UR6] ;  /* 0x00000000060079b9 */ /* 0x0007e40008040000 */
[----:B---3--:R-:W-:Y:S01]  /*0300*/  NOP ;  /* 0x0000000000007918 */ /* 0x008fe20000000000 */
.L_x_5:
[----:B------:R-:W-:Y:S05]  /*0310*/  BSYNC.RECONVERGENT B0 ;  /* 0x0000000000007941 */ /* 0x000fea0003800200 */
.L_x_4:
[----:B------:R-:W-:Y:S04]  /*0320*/  BSSY.RECONVERGENT B0, `(.L_x_6) ;  /* 0x000000a000007945 */ /* 0x000fe80003800200 */
        /* <DEDUP_REMOVED lines=9> */
.L_x_7:
[----:B------:R-:W-:Y:S05]  /*03c0*/  BSYNC.RECONVERGENT B0 ;  /* 0x0000000000007941 */ /* 0x000fea0003800200 */
.L_x_6:
[----:B------:R-:W3:Y:S01]  /*03d0*/  LDCU.64 UR6, c[0x0][0x888] ;  /* 0x00011100ff0677ac */ /* 0x000ee20008000a00 */
[----:B------:R-:W-:Y:S02]  /*03e0*/  UISETP.EQ.U32.AND UP1, UPT, UR4, URZ, UPT ;  /* 0x000000ff0400728c */ /* 0x000fe4000bf22070 */
[----:B------:R-:W-:Y:S02]  /*03f0*/  UPLOP3.LUT UP2, UPT, UPT, UPT, UPT, 0x80, 0x8 ;  /* 0x000000000008789c */ /* 0x000fe40003f4f070 */
[----:B---3--:R-:W-:-:S04]  /*0400*/  UISETP.NE.U32.AND UP0, UPT, UR6, URZ, UPT ;  /* 0x000000ff0600728c */ /* 0x008fc8000bf05070 */
[----:B------:R-:W-:-:S04]  /*0410*/  UISETP.NE.AND.EX UP0, UPT, UR7, URZ, UPT, UP0 ;  /* 0x000000ff0700728c */ /* 0x000fc8000bf05300 */
[----:B------:R-:W-:-:S04]  /*0420*/  UISETP.EQ.OR.EX UP3, UPT, UR5, URZ, !UP0, UP1 ;  /* 0x000000ff0500728c */ /* 0x000fc8000c762710 */
[----:B------:R-:W-:-:S05]  /*0430*/  UP2UR UR44, UPR, URZ, 0x8 ;  /* 0x00000008ff2c7883 */ /* 0x000fca0008000000 */
[----:B------:R-:W-:Y:S07]  /*0440*/  BRA.U !UP3, `(.L_x_8) ;  /* 0x000000010b207547 */ /* 0x000fee000b800000 */
[----:B------:R-:W-:Y:S01]  /*0450*/  UISETP.NE.U32.AND UP2, UPT, UR4, URZ, UPT ;  /* 0x000000ff0400728c */ /* 0x000fe2000bf45070 */
[----:B-----5:R-:W-:Y:S01]  /*0460*/  FSETP.NEU.AND P0, PT, R81, RZ, PT ;  /* 0x000000ff5100720b */ /* 0x020fe20003f0d000 */
[----:B------:R-:W-:Y:S02]  /*0470*/  USEL UR4, URZ, 0xffffffff, UP0 ;  /* 0xffffffffff047887 */ /* 0x000fe40008000000 */
[----:B------:R-:W-:-:S10]  /*0480*/  UISETP.NE.AND.EX UP2, UPT, UR5, URZ, UPT, UP2 ;  /* 0x000000ff0500728c */ /* 0x000fd4000bf45320 */
[----:B------:R-:W-:Y:S01]  /*0490*/  VOTEU.ANY UP1, P0 ;  /* 0x0000000000ff7886 */ /* 0x000fe20000020100 */
[----:B------:R-:W-:-:S04]  /*04a0*/  @!UP2 USEL UR4, URZ, 0xffffffff, UP1 ;  /* 0xffffffffff04a887 */ /* 0x000fc80008800000 */
[----:B------:R-:W-:-:S04]  /*04b0*/  ULOP3.LUT UR4, UR4, 0x1, URZ, 0xc0, !UPT ;  /* 0x0000000104047892 */ /* 0x000fc8000f8ec0ff */
[----:B------:R-:W-:-:S11]  /*04c0*/  UISETP.NE.U32.AND UP2, UPT, UR4, 0x1, UPT ;  /* 0x000000010400788c */ /* 0x000fd6000bf45070 */
.L_x_8:
[----:B-1----:R-:W1:Y:S01]  /*04d0*/  SHFL.IDX PT, R2, R169, RZ, 0x1f ;  /* 0x00001fffa9027589 */ /* 0x002e6200000e0000 */
[----:B------:R-:W-:-:S04]  /*04e0*/  UISETP.NE.AND UP1, UPT, UR8, 0x2, UPT ;  /* 0x000000020800788c */ /* 0x000fc8000bf25270 */
[----:B------:R-:W-:Y:S01]  /*04f0*/  USEL UR13, URZ, 0x1, UP1 ;  /* 0x00000001ff0d7887 */ /* 0x000fe20008800000 */
[----:B-1----:R-:W-:-:S13]  /*0500*/  ISETP.NE.AND P0, PT, R2, RZ, PT ;  /* 0x000000ff0200720c */ /* 0x002fda0003f05270 */
[----:B------:R-:W-:Y:S05]  /*0510*/  @P0 BRA `(.L_x_9) ;  /* 0x0000000000480947 */ /* 0x000fea0003800000 */
[----:B------:R-:W1:Y:S01]  /*0520*/  S2UR UR5, SR_CgaCtaId ;  /* 0x00000000000579c3 */ /* 0x000e620000008800 */
[----:B------:R-:W-:Y:S01]  /*0530*/  UMOV UR6, 0x400 ;  /* 0x0000040000067882 */ /* 0x000fe20000000000 */
[----:B------:R-:W-:Y:S01]  /*0540*/  UMOV UR4, 0x1 ;  /* 0x0000000100047882 */ /* 0x000fe20000000000 */
[----:B------:R-:W-:Y:S01]  /*0550*/  ELECT P0, URZ, PT ;  /* 0x0000000000ff782f */ /* 0x000fe20003800000 */
[----:B-1----:R-:W-:Y:S02]  /*0560*/  ULEA UR5, UR5, UR6, 0x18 ;  /* 0x0000000605057291 */ /* 0x002fe4000f8ec0ff */
[----:B------:R-:W-:-:S04]  /*0570*/  UIADD3 UR6, UPT, UPT, -UR4, 0x100000, URZ ;  /* 0x0010000004067890 */ /* 0x000fc8000fffe1ff */
[----:B------:R-:W-:Y:S02]  /*0580*/  USHF.L.U32 UR7, UR6, 0xb, URZ ;  /* 0x0000000b06077899 */ /* 0x000fe400080006ff */
[----:B------:R-:W-:Y:S01]  /*0590*/  USHF.L.U32 UR6, UR6, 0x1, URZ ;  /* 0x0000000106067899 */ /* 0x000fe200080006ff */
[----:B------:R-:W1:Y:S11]  /*05a0*/  FENCE.VIEW.ASYNC.S ;  /* 0x00000000000073c6 */ /* 0x000e760000000000 */
[----:B-1----:R1:W3:Y:S01]  /*05b0*/  SYNCS.EXCH.64 URZ, [UR5], UR6 ;  /* 0x0000000605ff75b2 */ /* 0x0022e20008000100 */
[----:B------:R1:W4:Y:S01]  /*05c0*/  SYNCS.EXCH.64 URZ, [UR5+0x20], UR6 ;  /* 0x0000200605ff75b2 */ /* 0x0003220008000100 */
[----:B------:R1:W1:Y:S01]  /*05d0*/  SYNCS.EXCH.64 URZ, [UR5+0x8], UR6 ;  /* 0x0000080605ff75b2 */ /* 0x0002620008000100 */
[----:B------:R1:W1:Y:S01]  /*05e0*/  SYNCS.EXCH.64 URZ, [UR5+0x28], UR6 ;  /* 0x0000280605ff75b2 */ /* 0x0002620008000100 */
[----:B------:R1:W1:Y:S01]  /*05f0*/  SYNCS.EXCH.64 URZ, [UR5+0x10], UR6 ;  /* 0x0000100605ff75b2 */ /* 0x0002620008000100 */
[----:B------:R1:W1:Y:S01]  /*0600*/  SYNCS.EXCH.64 URZ, [UR5+0x30], UR6 ;  /* 0x0000300605ff75b2 */ /* 0x0002620008000100 */
[----:B------:R1:W1:Y:S01]  /*0610*/  SYNCS.EXCH.64 URZ, [UR5+0x18], UR6 ;  /* 0x0000180605ff75b2 */ /* 0x0002620008000100 */
[----:B------:R1:W1:Y:S01]  /*0620*/  SYNCS.EXCH.64 URZ, [UR5+0x38], UR6 ;  /* 0x0000380605ff75b2 */ /* 0x0002620008000100 */
[----:B------:R-:W-:Y:S01]  /*0630*/  NOP ;  /* 0x0000000000007918 */ /* 0x000fe20000000000 */
.L_x_9:
[----:B------:R-:W2:Y:S01]  /*0640*/  SHFL.IDX PT, R2, R169, RZ, 0x1f ;  /* 0x00001fffa9027589 */ /* 0x000ea200000e0000 */
[----:B------:R-:W-:Y:S01]  /*0650*/  NOP ;  /* 0x0000000000007918 */ /* 0x000fe20000000000 */
[----:B--2---:R-:W-:-:S13]  /*0660*/  ISETP.NE.AND P0, PT, R2, 0x1, PT ;  /* 0x000000010200780c */ /* 0x004fda0003f05270 */
[----:B------:R-:W-:Y:S05]  /*0670*/  @P0 BRA `(.L_x_10) ;  /* 0x0000000000400947 */ /* 0x000fea0003800000 */
[----:B-1----:R-:W1:Y:S01]  /*0680*/  S2UR UR6, SR_CgaCtaId ;  /* 0x00000000000679c3 */ /* 0x002e620000008800 */
[----:B------:R-:W-:Y:S01]  /*0690*/  UMOV UR7, 0x400 ;  /* 0x0000040000077882 */ /* 0x000fe20000000000 */
[----:B------:R-:W-:Y:S01]  /*06a0*/  UMOV UR5, 0x20 ;  /* 0x0000002000057882 */ /* 0x000fe20000000000 */
[----:B------:R-:W-:Y:S01]  /*06b0*/  UMOV UR4, 0x80 ;  /* 0x0000008000047882 */ /* 0x000fe20000000000 */
[----:B------:R-:W-:-:S04]  /*06c0*/  UIADD3 UR10, UPT, UPT, -UR5, 0x100000, URZ ;  /* 0x00100000050a7890 */ /* 0x000fc8000fffe1ff */
[----:B------:R-:W-:Y:S02]  /*06d0*/  USHF.L.U32 UR11, UR10, 0xb, URZ ;  /* 0x0000000b0a0b7899 */ /* 0x000fe400080006ff */
[----:B------:R-:W-:Y:S02]  /*06e0*/  USHF.L.U32 UR10, UR10, 0x1, URZ ;  /* 0x000000010a0a7899 */ /* 0x000fe400080006ff */
[----:B------:R-:W-:-:S04]  /*06f0*/  UIADD3 UR4, UPT, UPT, -UR4, 0x100000, URZ ;  /* 0x0010000004047890 */ /* 0x000fc8000fffe1ff */
[----:B------:R-:W-:Y:S02]  /*0700*/  USHF.L.U32 UR5, UR4, 0xb, URZ ;  /* 0x0000000b04057899 */ /* 0x000fe400080006ff */
[----:B------:R-:W-:Y:S01]  /*0710*/  USHF.L.U32 UR4, UR4, 0x1, URZ ;  /* 0x0000000104047899 */ /* 0x000fe200080006ff */
[----:B------:R-:W-:Y:S01]  /*0720*/  ELECT P0, URZ, PT ;  /* 0x0000000000ff782f */ /* 0x000fe20003800000 */
[----:B-1----:R-:W-:Y:S01]  /*0730*/  ULEA UR6, UR6, UR7, 0x18 ;  /* 0x0000000706067291 */ /* 0x002fe2000f8ec0ff */
[----:B------:R-:W1:Y:S11]  /*0740*/  FENCE.VIEW.ASYNC.S ;  /* 0x00000000000073c6 */ /* 0x000e760000000000 */
[----:B-1----:R2:W1:Y:S01]  /*0750*/  SYNCS.EXCH.64 URZ, [UR6+0x40], UR10 ;  /* 0x0000400a06ff75b2 */ /* 0x0024620008000100 */
[----:B------:R2:W1:Y:S02]  /*0760*/  SYNCS.EXCH.64 URZ, [UR6+0x48], UR4 ;  /* 0x0000480406ff75b2 */ /* 0x0004640008000100 */
[----:B--2---:R-:W-:Y:S01]  /*0770*/  NOP ;  /* 0x0000000000007918 */ /* 0x004fe20000000000 */
.L_x_10:
[----:B------:R-:W2:Y:S01]  /*0780*/  SHFL.IDX PT, R2, R169, RZ, 0x1f ;  /* 0x00001fffa9027589 */ /* 0x000ea200000e0000 */
[----:B------:R-:W-:Y:S01]  /*0790*/  NOP ;  /* 0x0000000000007918 */ /* 0x000fe20000000000 */
[----:B--2---:R-:W-:-:S13]  /*07a0*/  ISETP.NE.AND P0, PT, R2, 0x3, PT ;  /* 0x000000030200780c */ /* 0x004fda0003f05270 */
[----:B------:R-:W-:Y:S05]  /*07b0*/  @P0 BRA `(.L_x_11) ;  /* 0x0000000000300947 */ /* 0x000fea0003800000 */
[----:B-1----:R-:W1:Y:S01]  /*07c0*/  S2UR UR5, SR_CgaCtaId ;  /* 0x00000000000579c3 */ /* 0x002e620000008800 */
        /* <DEDUP_REMOVED lines=8> */
[----:B-1----:R2:W1:Y:S01]  /*0850*/  SYNCS.EXCH.64 URZ, [UR5+0x50], UR6 ;  /* 0x0000500605ff75b2 */ /* 0x0024620008000100 */
[----:B------:R2:W1:Y:S02]  /*0860*/  SYNCS.EXCH.64 URZ, [UR5+0x58], UR6 ;  /* 0x0000580605ff75b2 */ /* 0x0004640008000100 */
[----:B--2---:R-:W-:Y:S01]  /*0870*/  NOP ;  /* 0x0000000000007918 */ /* 0x004fe20000000000 */
.L_x_11:
[----:B------:R-:W2:Y:S01]  /*0880*/  SHFL.IDX PT, R2, R169, RZ, 0x1f ;  /* 0x00001fffa9027589 */ /* 0x000ea200000e0000 */
[----:B------:R-:W-:Y:S01]  /*0890*/  NOP ;  /* 0x0000000000007918 */ /* 0x000fe20000000000 */
[----:B--2---:R-:W-:-:S13]  /*08a0*/  ISETP.NE.AND P0, PT, R2, 0x4, PT ;  /* 0x000000040200780c */ /* 0x004fda0003f05270 */
[----:B------:R-:W-:Y:S05]  /*08b0*/  @P0 BRA `(.L_x_12) ;  /* 0x00000000004c0947 */ /* 0x000fea0003800000 */
[----:B-1----:R-:W1:Y:S01]  /*08c0*/  S2UR UR5, SR_CgaCtaId ;  /* 0x00000000000579c3 */ /* 0x002e620000008800 */
[----:B------:R-:W-:Y:S01]  /*08d0*/  UMOV UR7, 0x100 ;  /* 0x0000010000077882 */ /* 0x000fe20000000000 */
[----:B------:R-:W-:Y:S01]  /*08e0*/  UMOV UR6, 0x400 ;  /* 0x0000040000067882 */ /* 0x000fe20000000000 */
[----:B------:R-:W-:Y:S01]  /*08f0*/  USEL UR7, UR7, 0xe0, UP2 ;  /* 0x000000e007077887 */ /* 0x000fe20009000000 */
[----:B------:R-:W-:Y:S01]  /*0900*/  UMOV UR4, 0x1 ;  /* 0x0000000100047882 */ /* 0x000fe20000000000 */
[----:B------:R-:W-:Y:S01]  /*0910*/  ELECT P0, URZ, PT ;  /* 0x0000000000ff782f */ /* 0x000fe20003800000 */
[----:B------:R-:W-:-:S04]  /*0920*/  UIADD3 UR10, UPT, UPT, -UR4, 0x100000, URZ ;  /* 0x00100000040a7890 */ /* 0x000fc8000fffe1ff */
[----:B------:R-:W-:Y:S02]  /*0930*/  USHF.L.U32 UR11, UR10, 0xb, URZ ;  /* 0x0000000b0a0b7899 */ /* 0x000fe400080006ff */
[----:B------:R-:W-:Y:S02]  /*0940*/  USHF.L.U32 UR10, UR10, 0x1, URZ ;  /* 0x000000010a0a7899 */ /* 0x000fe400080006ff */
[----:B-1----:R-:W-:Y:S02]  /*0950*/  ULEA UR5, UR5, UR6, 0x18 ;  /* 0x0000000605057291 */ /* 0x002fe4000f8ec0ff */
[----:B------:R-:W-:-:S04]  /*0960*/  UIADD3 UR6, UPT, UPT, -UR7, 0x100000, URZ ;  /* 0x0010000007067890 */ /* 0x000fc8000fffe1ff */
[----:B------:R-:W-:Y:S02]  /*0970*/  USHF.L.U32 UR7, UR6, 0xb, URZ ;  /* 0x0000000b06077899 */ /* 0x000fe400080006ff */
[----:B------:R-:W-:Y:S01]  /*0980*/  USHF.L.U32 UR6, UR6, 0x1, URZ ;  /* 0x0000000106067899 */ /* 0x000fe200080006ff */
[----:B------:R-:W1:Y:S03]  /*0990*/  FENCE.VIEW.ASYNC.S ;  /* 0x00000000000073c6 */ /* 0x000e660000000000 */
[----:B-1----:R2:W1:Y:S08]  /*09a0*/  SYNCS.EXCH.64 URZ, [UR5+0x60], UR10 ;  /* 0x0000600a05ff75b2 */ /* 0x0024700008000100 */
[----:B------:R2:W1:Y:S01]  /*09b0*/  SYNCS.EXCH.64 URZ, [UR5+0x70], UR6 ;  /* 0x0000700605ff75b2 */ /* 0x0004620008000100 */
[----:B------:R2:W1:Y:S01]  /*09c0*/  SYNCS.EXCH.64 URZ, [UR5+0x68], UR10 ;  /* 0x0000680a05ff75b2 */ /* 0x0004620008000100 */
[----:B------:R2:W1:Y:S02]  /*09d0*/  SYNCS.EXCH.64 URZ, [UR5+0x78], UR6 ;  /* 0x0000780605ff75b2 */ /* 0x0004640008000100 */
[----:B--2---:R-:W-:Y:S01]  /*09e0*/  NOP ;  /* 0x0000000000007918 */ /* 0x004fe20000000000 */
.L_x_12:
        /* <DEDUP_REMOVED lines=18> */
[----:B------:R2:W1:Y:S01]  /*0b10*/  SYNCS.EXCH.64 URZ, [UR6+0xa0], UR4 ;  /* 0x0000a00406ff75b2 */ /* 0x0004620008000100 */
[----:B------:R2:W1:Y:S01]  /*0b20*/  SYNCS.EXCH.64 URZ, [UR6+0x88], UR10 ;  /* 0x0000880a06ff75b2 */ /* 0x0004620008000100 */
[----:B------:R2:W1:Y:S01]  /*0b30*/  SYNCS.EXCH.64 URZ, [UR6+0xa8], UR4 ;  /* 0x0000a80406ff75b2 */ /* 0x0004620008000100 */
[----:B------:R2:W1:Y:S01]  /*0b40*/  SYNCS.EXCH.64 URZ, [UR6+0x90], UR10 ;  /* 0x0000900a06ff75b2 */ /* 0x0004620008000100 */
[----:B------:R2:W1:Y:S01]  /*0b50*/  SYNCS.EXCH.64 URZ, [UR6+0xb0], UR4 ;  /* 0x0000b00406ff75b2 */ /* 0x0004620008000100 */
[----:B------:R2:W1:Y:S01]  /*0b60*/  SYNCS.EXCH.64 URZ, [UR6+0x98], UR10 ;  /* 0x0000980a06ff75b2 */ /* 0x0004620008000100 */
[----:B------:R2:W1:Y:S02]  /*0b70*/  SYNCS.EXCH.64 URZ, [UR6+0xb8], UR4 ;  /* 0x0000b80406ff75b2 */ /* 0x0004640008000100 */
[----:B--2---:R-:W-:Y:S01]  /*0b80*/  NOP ;  /* 0x0000000000007918 */ /* 0x004fe20000000000 */
.L_x_13:
        /* <DEDUP_REMOVED lines=14> */
[----:B------:R2:W1:Y:S01]  /*0c70*/  SYNCS.EXCH.64 URZ, [UR5+0xd0], UR6 ;  /* 0x0000d00605ff75b2 */ /* 0x0004620008000100 */
[----:B------:R2:W1:Y:S01]  /*0c80*/  SYNCS.EXCH.64 URZ, [UR5+0xc8], UR6 ;  /* 0x0000c80605ff75b2 */ /* 0x0004620008000100 */
[----:B------:R2:W1:Y:S02]  /*0c90*/  SYNCS.EXCH.64 URZ, [UR5+0xd8], UR6 ;  /* 0x0000d80605ff75b2 */ /* 0x0004640008000100 */
[----:B--2---:R-:W-:Y:S01]  /*0ca0*/  NOP ;  /* 0x0000000000007918 */ /* 0x004fe20000000000 */
.L_x_14:
[----:B-1----:R-:W1:Y:S01]  /*0cb0*/  S2UR UR5, SR_CTAID.X ;  /* 0x00000000000579c3 */ /* 0x002e620000002500 */
[----:B------:R-:W-:-:S05]  /*0cc0*/  CS2R.32 R165, SR_CgaSize ;  /* 0x0000000000a57805 */ /* 0x000fca0000008a00 */
[----:B------:R-:W-:-:S05]  /*0cd0*/  IMAD R165, R165, -0xa0, RZ ;  /* 0xffffff60a5a57824 */ /* 0x000fca00078e02ff */
[----:B------:R-:W-:-:S14]  /*0ce0*/  R2UR UR7, R165 ;  /* 0x00000000a50772ca */ /* 0x000fdc00000e0000 */
[----:B------:R-:W2:Y:S01]  /*0cf0*/  LDCU UR7, c[0x0][UR7+0x2b0] ;  /* 0x00005600070777ac */ /* 0x000ea20008000800 */
[----:B------:R-:W-:Y:S01]  /*0d00*/  NOP ;  /* 0x0000000000007918 */ /* 0x000fe20000000000 */
[----:B------:R-:W-:-:S05]  /*0d10*/  CS2R.32 R165, SR_CgaSize ;  /* 0x0000000000a57805 */ /* 0x000fca0000008a00 */
[----:B------:R-:W-:-:S05]  /*0d20*/  IMAD R165, R165, -0xa0, RZ ;  /* 0xffffff60a5a57824 */ /* 0x000fca00078e02ff */
[----:B------:R-:W-:-:S14]  /*0d30*/  R2UR UR6, R165 ;  /* 0x00000000a50672ca */ /* 0x000fdc00000e0000 */
[----:B------:R-:W3:Y:S01]  /*0d40*/  LDCU UR6, c[0x0][UR6+0x2b4] ;  /* 0x00005680060677ac */ /* 0x000ee20008000800 */
[----:B------:R-:W4:Y:S08]  /*0d50*/  S2UR UR4, SR_CTAID.Y ;  /* 0x00000000000479c3 */ /* 0x000f300000002600 */
[----:B------:R-:W3:Y:S01]  /*0d60*/  LDC R9, c[0x0][0xb24] ;  /* 0x0002c900ff097b82 */ /* 0x000ee20000000800 */
[----:B-1----:R-:W-:-:S02]  /*0d70*/  I2FP.F32.U32 R5, UR5 ;  /* 0x0000000500057c45 */ /* 0x002fc40008201000 */
[----:B------:R-:W-:-:S05]  /*0d80*/  CS2R.32 R3, SR_CgaSize ;  /* 0x0000000000037805 */ /* 0x000fca0000008a00 */
[----:B------:R-:W-:-:S06]  /*0d90*/  IMAD R3, R3, -0xa0, RZ ;  /* 0xffffff6003037824 */ /* 0x000fcc00078e02ff */
[----:B------:R-:W1:Y:S01]  /*0da0*/  LDC R3, c[0x0][R3+0x2a0] ;  /* 0x0000a80003037b82 */ /* 0x000e620000000800 */
[----:B------:R-:W-:Y:S01]  /*0db0*/  MOV R165, UR5 ;  /* 0x0000000500a57c02 */ /* 0x000fe20008000f00 */
[----:B--2---:R-:W-:Y:S01]  /*0dc0*/  FMUL R5, R5, UR7 ;  /* 0x0000000705057c20 */ /* 0x004fe20008400000 */
[----:B----4-:R-:W-:Y:S02]  /*0dd0*/  I2FP.F32.U32 R4, UR4 ;  /* 0x0000000400047c45 */ /* 0x010fe40008201000 */
[----:B------:R-:W-:-:S05]  /*0de0*/  CS2R.32 R2, SR_CgaSize ;  /* 0x0000000000027805 */ /* 0x000fca0000008a00 */
[----:B------:R-:W-:-:S06]  /*0df0*/  IMAD R2, R2, -0xa0, RZ ;  /* 0xffffff6002027824 */ /* 0x000fcc00078e02ff */
[----:B------:R-:W2:Y:S01]  /*0e00*/  LDC R2, c[0x0][R2+0x2a4] ;  /* 0x0000a90002027b82 */ /* 0x000ea20000000800 */
[----:B------:R-:W4:Y:S01]  /*0e10*/  F2I.U32.TRUNC.NTZ R154, R5 ;  /* 0x00000005009a7305 */ /* 0x000f22000020f000 */
[----:B------:R-:W-:Y:S01]  /*0e20*/  MOV R155, UR4 ;  /* 0x00000004009b7c02 */ /* 0x000fe20008000f00 */
[----:B---3--:R-:W-:-:S05]  /*0e30*/  FMUL R4, R4, UR6 ;  /* 0x0000000604047c20 */ /* 0x008fca0008400000 */
[----:B------:R-:W-:Y:S01]  /*0e40*/  BAR.SYNC.DEFER_BLOCKING 0x0 ;  /* 0x0000000000007b1d */ /* 0x000fe20000010000 */
[----:B------:R-:W-:-:S05]  /*0e50*/  ISETP.GE.AND P0, PT, R9, 0x1, PT ;  /* 0x000000010900780c */ /* 0x000fca0003f06270 */
[----:B------:R-:W3:Y:S02]  /*0e60*/  F2I.U32.TRUNC.NTZ R143, R4 ;  /* 0x00000004008f7305 */ /* 0x000ee4000020f000 */
[----:B------:R-:W2:Y:S01]  /*0e70*/  S2UR UR36, SR_CTAID.Z ;  /* 0x00000000002479c3 */ /* 0x000ea20000002700 */
[----:B----4-:R-:W-:-:S05]  /*0e80*/  IADD3 R154, PT, PT, -R154, RZ, RZ ;  /* 0x000000ff9a9a7210 */ /* 0x010fca0007ffe1ff */
[----:B-1----:R-:W-:Y:S01]  /*0e90*/  IMAD R154, R3, R154, UR5 ;  /* 0x00000005039a7e24 */ /* 0x002fe2000f8e029a */
[----:B---3--:R-:W-:-:S05]  /*0ea0*/  IADD3 R143, PT, PT, -R143, RZ, RZ ;  /* 0x000000ff8f8f7210 */ /* 0x008fca0007ffe1ff */
[----:B--2---:R-:W-:Y:S01]  /*0eb0*/  IMAD R143, R2, R143, UR4 ;  /* 0x00000004028f7e24 */ /* 0x004fe2000f8e028f */
[----:B------:R-:W-:Y:S06]  /*0ec0*/  @!P0 BRA `(.L_x_15) ;  /* 0x0000000000b88947 */ /* 0x000fec0003800000 */
[----:B------:R-:W1:Y:S01]  /*0ed0*/  LDC.64 R4, c[0x0][0xb18] ;  /* 0x0002c600ff047b82 */ /* 0x000e620000000a00 */
[----:B------:R-:W-:-:S07]  /*0ee0*/  ISETP.NE.AND P0, PT, R9, 0x1, PT ;  /* 0x000000010900780c */ /* 0x000fce0003f05270 */
[----:B------:R-:W2:Y:S08]  /*0ef0*/  LDC R10, c[0x0][0xb0c] ;  /* 0x0002c300ff0a7b82 */ /* 0x000eb00000000800 */
[----:B------:R-:W3:Y:S08]  /*0f00*/  LDC R11, c[0x0][0x370] ;  /* 0x0000dc00ff0b7b82 */ /* 0x000ef00000000800 */
[----:B------:R-:W4:Y:S01]  /*0f10*/  LDC R12, c[0x0][0x374] ;  /* 0x0000dd00ff0c7b82 */ /* 0x000f220000000800 */
[----:B-1----:R-:W-:-:S07]  /*0f20*/  ISETP.NE.AND P1, PT, R4, 0x1, PT ;  /* 0x000000010400780c */ /* 0x002fce0003f25270 */
[----:B------:R-:W3:Y:S01]  /*0f30*/  LDC.64 R6, c[0x0][0xb10] ;  /* 0x0002c400ff067b82 */ /* 0x000ee20000000a00 */
[----:B--2---:R-:W-:-:S07]  /*0f40*/  ISETP.NE.AND P2, PT, R10, 0x1, PT ;  /* 0x000000010a00780c */ /* 0x004fce0003f45270 */
[----:B------:R-:W1:Y:S08]  /*0f50*/  LDC R8, c[0x0][0xb20] ;  /* 0x0002c800ff087b82 */ /* 0x000e700000000800 */
[----:B------:R-:W2:Y:S01]  /*0f60*/  LDC.64 R2, c[0x0][0xb28] ;  /* 0x0002ca00ff027b82 */ /* 0x000ea20000000a00 */
[----:B----4-:R-:W-:-:S04]  /*0f70*/  IMAD.HI.U32 R13, R12, R5, RZ ;  /* 0x000000050c0d7227 */ /* 0x010fc800078e00ff */
[----:B------:R-:W-:-:S04]  /*0f80*/  IMAD.HI.U32 R5, R155, R5, RZ ;  /* 0x000000059b057227 */ /* 0x000fc800078e00ff */
[----:B---3--:R-:W-:-:S04]  /*0f90*/  IMAD.HI.U32 R14, R11, R6, RZ ;  /* 0x000000060b0e7227 */ /* 0x008fc800078e00ff */
[----:B------:R-:W-:Y:S01]  /*0fa0*/  IMAD.HI.U32 R16, R165, R6, RZ ;  /* 0x00000006a5107227 */ /* 0x000fe200078e00ff */
[-C--:B------:R-:W-:Y:S02]  /*0fb0*/  @P2 SHF.R.U32.HI R11, RZ, R7.reuse, R14 ;  /* 0x00000007ff0b2219 */ /* 0x080fe4000001160e */
[-C--:B-1----:R-:W-:Y:S02]  /*0fc0*/  @P1 SHF.R.U32.HI R12, RZ, R8.reuse, R13 ;  /* 0x00000008ff0c1219 */ /* 0x082fe4000001160d */
[----:B------:R-:W-:Y:S02]  /*0fd0*/  SHF.R.U32.HI R8, RZ, R8, R5 ;  /* 0x00000008ff087219 */ /* 0x000fe40000011605 */
[----:B------:R-:W-:Y:S02]  /*0fe0*/  SHF.R.U32.HI R16, RZ, R7, R16 ;  /* 0x00000007ff107219 */ /* 0x000fe40000011610 */
[----:B------:R-:W-:Y:S01]  /*0ff0*/  SEL R5, R155, R8, !P1 ;  /* 0x000000089b057207 */ /* 0x000fe20004800000 */
[----:B--2---:R-:W-:Y:S01]  /*1000*/  IMAD.HI.U32 R14, R12, R2, RZ ;  /* 0x000000020c0e7227 */ /* 0x004fe200078e00ff */
[----:B------:R-:W-:-:S03]  /*1010*/  SEL R7, R165, R16, !P2 ;  /* 0x00000010a5077207 */ /* 0x000fc60005000000 */
[----:B------:R-:W-:Y:S01]  /*1020*/  IMAD.HI.U32 R6, R11, R2, RZ ;  /* 0x000000020b067227 */ /* 0x000fe200078e00ff */
[----:B------:R-:W-:-:S04]  /*1030*/  @P0 SHF.R.U32.HI R12, RZ, R3, R14 ;  /* 0x00000003ff0c0219 */ /* 0x000fc8000001160e */
[----:B------:R-:W-:Y:S01]  /*1040*/  @P0 SHF.R.U32.HI R11, RZ, R3, R6 ;  /* 0x00000003ff0b0219 */ /* 0x000fe20000011606 */
[----:B------:R-:W-:-:S04]  /*1050*/  IMAD R12, R12, R9, RZ ;  /* 0x000000090c0c7224 */ /* 0x000fc800078e02ff */
[----:B------:R-:W-:Y:S01]  /*1060*/  IMAD R6, R11, R9, RZ ;  /* 0x000000090b067224 */ /* 0x000fe200078e02ff */
[----:B------:R-:W-:-:S04]  /*1070*/  ISETP.GE.AND P1, PT, R5, R12, PT ;  /* 0x0000000c0500720c */ /* 0x000fc80003f26270 */
[----:B------:R-:W-:Y:S01]  /*1080*/  ISETP.GE.OR P1, PT, R7, R6, P1 ;  /* 0x000000060700720c */ /* 0x000fe20000f26670 */
[----:B------:R-:W-:-:S05]  /*1090*/  IMAD.HI.U32 R6, R5, R2, RZ ;  /* 0x0000000205067227 */ /* 0x000fca00078e00ff */
[----:B------:R-:W-:-:S04]  /*10a0*/  SHF.R.U32.HI R6, RZ, R3, R6 ;  /* 0x00000003ff067219 */ /* 0x000fc80000011606 */
[----:B------:R-:W-:-:S03]  /*10b0*/  SEL R6, R5, R6, !P0 ;  /* 0x0000000605067207 */ /* 0x000fc60004000000 */
[----:B------:R-:W-:Y:S01]  /*10c0*/  @!P1 IMAD.HI.U32 R8, R7, R2, RZ ;  /* 0x0000000207089227 */ /* 0x000fe200078e00ff */
[----:B------:R-:W-:-:S04]  /*10d0*/  IADD3 R2, PT, PT, -R6, RZ, RZ ;  /* 0x000000ff06027210 */ /* 0x000fc80007ffe1ff */
[----:B------:R-:W-:Y:S01]  /*10e0*/  @!P1 SHF.R.U32.HI R8, RZ, R3, R8 ;  /* 0x00000003ff089219 */ /* 0x000fe20000011608 */
[----:B------:R-:W-:-:S03]  /*10f0*/  IMAD R2, R9, R2, R5 ;  /* 0x0000000209027224 */ /* 0x000fc600078e0205 */
[----:B------:R-:W-:Y:S02]  /*1100*/  @!P1 SEL R3, R7, R8, !P0 ;  /* 0x0000000807039207 */ /* 0x000fe40004000000 */
[----:B------:R-:W-:-:S03]  /*1110*/  IADD3 R8, PT, PT, -R5, RZ, RZ ;  /* 0x000000ff05087210 */ /* 0x000fc60007ffe1ff */
[--C-:B------:R-:W-:Y:S02]  /*1120*/  @!P1 IMAD.IADD R6, R6, 0x1, -R3.reuse ;  /* 0x0000000106069824 */ /* 0x100fe400078e0a03 */
[----:B------:R-:W-:Y:S01]  /*1130*/  @!P1 IMAD R3, R2, R11, R3 ;  /* 0x0000000b02039224 */ /* 0x000fe200078e0203 */
[----:B------:R-:W-:Y:S01]  /*1140*/  IADD3 R2, PT, PT, -R7, RZ, RZ ;  /* 0x000000ff07027210 */ /* 0x000fe20007ffe1ff */
[----:B------:R-:W-:Y:S02]  /*1150*/  @!P1 IMAD R5, R6, R9, R7 ;  /* 0x0000000906059224 */ /* 0x000fe400078e0207 */
[----:B------:R-:W-:Y:S02]  /*1160*/  IMAD R8, R4, R8, R155 ;  /* 0x0000000804087224 */ /* 0x000fe400078e029b */
[----:B------:R-:W-:Y:S02]  /*1170*/  @!P1 IMAD.MOV.U32 R7, RZ, RZ, R3 ;  /* 0x000000ffff079224 */ /* 0x000fe400078e0003 */
[----:B------:R-:W-:-:S02]  /*1180*/  IMAD R2, R10, R2, R165 ;  /* 0x000000020a027224 */ /* 0x000fc400078e02a5 */
[----:B------:R-:W-:Y:S02]  /*1190*/  IMAD R155, R5, R4, R8 ;  /* 0x00000004059b7224 */ /* 0x000fe400078e0208 */
[----:B------:R-:W-:Y:S02]  /*11a0*/  IMAD R165, R7, R10, R2 ;  /* 0x0000000a07a57224 */ /* 0x000fe400078e0202 */
.L_x_15:
[----:B------:R-:W1:Y:S01]  /*11b0*/  LDCU UR4, c[0x0][0xb30] ;  /* 0x00016600ff0477ac */ /* 0x000e620008000800 */
[----:B------:R-:W2:Y:S08]  /*11c0*/  S2UR UR37, SR_CgaCtaId ;  /* 0x00000000002579c3 */ /* 0x000eb00000008800 */
[----:B------:R-:W3:Y:S01]  /*11d0*/  LDC R72, c[0x0][0xb24] ;  /* 0x0002c900ff487b82 */ /* 0x000ee20000000800 */
[----:B-1----:R-:W-:-:S09]  /*11e0*/  UISETP.NE.AND UP1, UPT, UR4, 0x1, UPT ;  /* 0x000000010400788c */ /* 0x002fd2000bf25270 */
[----:B--2---:R-:W-:Y:S05]  /*11f0*/  BRA.U UP1, `(.L_x_16) ;  /* 0x0000000101407547 */ /* 0x004fea000b800000 */
[----:B------:R-:W1:Y:S08]  /*1200*/  LDC.64 R4, c[0x0][0xb10] ;  /* 0x0002c400ff047b82 */ /* 0x000e700000000a00 */
[----:B------:R-:W2:Y:S08]  /*1210*/  LDC.64 R2, c[0x0][0xb18] ;  /* 0x0002c600ff027b82 */ /* 0x000eb00000000a00 */
[----:B------:R-:W4:Y:S08]  /*1220*/  LDC R6, c[0x0][0xb20] ;  /* 0x0002c800ff067b82 */ /* 0x000f300000000800 */
[----:B------:R-:W3:Y:S01]  /*1230*/  LDC R8, c[0x0][0xb0c] ;  /* 0x0002c300ff087b82 */ /* 0x000ee20000000800 */
[----:B-1----:R-:W-:-:S05]  /*1240*/  IMAD.HI.U32 R4, R165, R4, RZ ;  /* 0x00000004a5047227 */ /* 0x002fca00078e00ff */
[----:B------:R-:W-:Y:S01]  /*1250*/  SHF.R.U32.HI R4, RZ, R5, R4 ;  /* 0x00000005ff047219 */ /* 0x000fe20000011604 */
[----:B--2---:R-:W-:Y:S01]  /*1260*/  IMAD.HI.U32 R3, R155, R3, RZ ;  /* 0x000000039b037227 */ /* 0x004fe200078e00ff */
[----:B------:R-:W-:-:S04]  /*1270*/  ISETP.NE.AND P0, PT, R2, 0x1, PT ;  /* 0x000000010200780c */ /* 0x000fc80003f05270 */
[----:B----4-:R-:W-:-:S04]  /*1280*/  SHF.R.U32.HI R6, RZ, R6, R3 ;  /* 0x00000006ff067219 */ /* 0x010fc80000011603 */
[----:B------:R-:W-:Y:S02]  /*1290*/  SEL R3, R155, R6, !P0 ;  /* 0x000000069b037207 */ /* 0x000fe40004000000 */
[----:B---3--:R-:W-:-:S04]  /*12a0*/  ISETP.NE.AND P1, PT, R8, 0x1, PT ;  /* 0x000000010800780c */ /* 0x008fc80003f25270 */
[----:B------:R-:W-:-:S05]  /*12b0*/  SEL R4, R165, R4, !P1 ;  /* 0x00000004a5047207 */ /* 0x000fca0004800000 */
[----:B------:R-:W-:Y:S02]  /*12c0*/  IMAD.IADD R5, R3, 0x1, -R4 ;  /* 0x0000000103057824 */ /* 0x000fe400078e0a04 */
[----:B------:R-:W-:Y:S02]  /*12d0*/  IMAD.IADD R3, R4, 0x1, -R3 ;  /* 0x0000000104037824 */ /* 0x000fe400078e0a03 */
[----:B------:R-:W-:Y:S02]  /*12e0*/  IMAD R165, R5, R8, R165 ;  /* 0x0000000805a57224 */ /* 0x000fe400078e02a5 */
[----:B------:R-:W-:-:S07]  /*12f0*/  IMAD R155, R3, R2, R155 ;  /* 0x00000002039b7224 */ /* 0x000fce00078e029b */
.L_x_16:
[----:B------:R-:W-:Y:S01]  /*1300*/  BAR.SYNC.DEFER_BLOCKING 0x0 ;  /* 0x0000000000007b1d */ /* 0x000fe20000010000 */
[----:B------:R-:W-:Y:S01]  /*1310*/  UISETP.NE.AND UP1, UPT, UR8, 0x2, UPT ;  /* 0x000000020800788c */ /* 0x000fe2000bf25270 */
[----:B------:R-:W-:Y:S02]  /*1320*/  ISETP.NE.OR P5, PT, R0, 0x2, !P5 ;  /* 0x000000020000780c */ /* 0x000fe40006fa5670 */
[----:B------:R-:W-:-:S06]  /*1330*/  LOP3.LUT R2, R166, 0x1f, RZ, 0xc0, !PT ;  /* 0x0000001fa6027812 */ /* 0x000fcc00078ec0ff */
[----:B------:R-:W-:Y:S05]  /*1340*/  BRA.U UP1, `(.L_x_17) ;  /* 0x00000011015c7547 */ /* 0x000fea000b800000 */
[----:B------:R-:W1:Y:S01]  /*1350*/  LDCU UR13, c[0x0][0x38c] ;  /* 0x00007180ff0d77ac */ /* 0x000e620008000800 */
[----:B------:R-:W2:Y:S01]  /*1360*/  LDC R9, c[0x0][0x370] ;  /* 0x0000dc00ff097b82 */ /* 0x000ea20000000800 */
[----:B------:R-:W-:Y:S01]  /*1370*/  PLOP3.LUT P1, PT, PT, PT, UP2, 0x80, 0x8 ;  /* 0x000000000008781c */ /* 0x000fe20003f2f028 */
[----:B------:R-:W-:Y:S01]  /*1380*/  IMAD.MOV.U32 R15, RZ, RZ, 0x1 ;  /* 0x00000001ff0f7424 */ /* 0x000fe200078e00ff */
[----:B------:R-:W-:Y:S01]  /*1390*/  ISETP.EQ.OR P4, PT, R2, RZ, P5 ;  /* 0x000000ff0200720c */ /* 0x000fe20002f82670 */
[----:B------:R-:W-:Y:S01]  /*13a0*/  IMAD.MOV.U32 R14, RZ, RZ, RZ ;  /* 0x000000ffff0e7224 */ /* 0x000fe200078e00ff */
[----:B------:R-:W-:Y:S02]  /*13b0*/  PLOP3.LUT P1, PT, P1, PT, PT, 0x8, 0x80 ;  /* 0x000000000080781c */ /* 0x000fe40000f2e170 */
[----:B------:R-:W-:Y:S01]  /*13c0*/  CS2R R12, SRZ ;  /* 0x00000000000c7805 */ /* 0x000fe2000001ff00 */
[----:B------:R-:W-:Y:S01]  /*13d0*/  IMAD.MOV.U32 R10, RZ, RZ, 0x1 ;  /* 0x00000001ff0a7424 */ /* 0x000fe200078e00ff */
[----:B------:R-:W4:Y:S01]  /*13e0*/  LDC R0, c[0x0][0x374] ;  /* 0x0000dd00ff007b82 */ /* 0x000f220000000800 */
[----:B------:R-:W2:Y:S01]  /*13f0*/  LDCU.64 UR22, c[0x0][0x348] ;  /* 0x00006900ff1677ac */ /* 0x000ea20008000a00 */
[----:B------:R-:W-:Y:S01]  /*1400*/  UMOV UR6, URZ ;  /* 0x000000ff00067c82 */ /* 0x000fe20008000000 */
[----:B-1----:R-:W-:-:S04]  /*1410*/  UIADD3 UR5, UPT, UPT, UR13, 0x7f, URZ ;  /* 0x0000007f0d057890 */ /* 0x002fc8000fffe0ff */
[----:B------:R-:W-:-:S04]  /*1420*/  USHF.R.S32.HI UR4, URZ, 0x1f, UR5 ;  /* 0x0000001fff047899 */ /* 0x000fc80008011405 */
[----:B------:R-:W-:-:S04]  /*1430*/  ULEA.HI UR4, UR4, UR5, URZ, 0x7 ;  /* 0x0000000504047291 */ /* 0x000fc8000f8f38ff */
[----:B------:R-:W-:Y:S02]  /*1440*/  USHF.R.S32.HI UR15, URZ, 0x7, UR4 ;  /* 0x00000007ff0f7899 */ /* 0x000fe40008011404 */
[----:B------:R-:W-:Y:S02]  /*1450*/  UIADD3 UR4, UPT, UPT, UR13, -0x1, URZ ;  /* 0xffffffff0d047890 */ /* 0x000fe4000fffe0ff */
[----:B------:R-:W-:Y:S02]  /*1460*/  UISETP.LT.U32.AND UP0, UPT, UR15, 0x4, UPT ;  /* 0x000000040f00788c */ /* 0x000fe4000bf01070 */
[----:B------:R-:W-:Y:S02]  /*1470*/  UISETP.GE.U32.AND UP1, UPT, UR4, -0xff, UPT ;  /* 0xffffff010400788c */ /* 0x000fe4000bf26070 */
[----:B------:R-:W-:Y:S02]  /*1480*/  USEL UR14, UR15, 0x4, UP0 ;  /* 0x000000040f0e7887 */ /* 0x000fe40008000000 */
[----:B------:R-:W-:-:S02]  /*1490*/  UIADD3 UR13, UPT, UPT, UR13, 0xfe, URZ ;  /* 0x000000fe0d0d7890 */ /* 0x000fc4000fffe0ff */
[----:B------:R-:W-:Y:S02]  /*14a0*/  UIADD3 UR5, UPT, UPT, UR14, -0x1, URZ ;  /* 0xffffffff0e057890 */ /* 0x000fe4000fffe0ff */
[----:B------:R-:W-:-:S03]  /*14b0*/  UIADD3 UR7, UPT, UPT, UR15, -UR14, URZ ;  /* 0x8000000e0f077290 */ /* 0x000fc6000fffe0ff */
[----:B------:R-:W-:-:S04]  /*14c0*/  @UP1 UIADD3 UR5, UPT, UPT, UR14, URZ, URZ ;  /* 0x000000ff0e051290 */ /* 0x000fc8000fffe0ff */
[----:B--2---:R-:W-:-:S12]  /*14d0*/  UIADD3 UR5, UPT, UPT, UR5, 0x1, URZ ;  /* 0x0000000105057890 */ /* 0x004fd8000fffe0ff */
.L_x_35:
[----:B------:R-:W-:Y:S01]  /*14e0*/  UISETP.NE.AND UP0, UPT, UR37, URZ, UPT ;  /* 0x000000ff2500728c */ /* 0x000fe2000bf05270 */
[----:B------:R-:W1:Y:S08]  /*14f0*/  S2UR UR37, SR_CgaCtaId ;  /* 0x00000000002579c3 */ /* 0x000e700000008800 */
[----:B------:R-:W-:Y:S05]  /*1500*/  BRA.U UP0, `(.L_x_18) ;  /* 0x0000000100347547 */ /* 0x000fea000b800000 */
[----:B------:R-:W2:Y:S01]  /*1510*/  S2R R2, SR_CgaCtaId ;  /* 0x0000000000027919 */ /* 0x000ea20000008800 */
[----:B------:R-:W-:-:S04]  /*1520*/  MOV R3, 0x400 ;  /* 0x0000040000037802 */ /* 0x000fc80000000f00 */
[----:B--2---:R-:W-:Y:S02]  /*1530*/  LEA R3, R2, R3, 0x18 ;  /* 0x0000000302037211 */ /* 0x004fe400078ec0ff */
[----:B------:R-:W-:-:S03]  /*1540*/  SHF.L.U32 R2, R10, 0x1f, RZ ;  /* 0x0000001f0a027819 */ /* 0x000fc600000006ff */
[----:B------:R-:W-:-:S04]  /*1550*/  IMAD R3, R12, 0x8, R3 ;  /* 0x000000080c037824 */ /* 0x000fc800078e0203 */
[----:B------:R-:W2:Y:S02]  /*1560*/  SYNCS.PHASECHK.TRANS64.TRYWAIT P0, [R3+URZ+0xd0], R2 ;  /* 0x0000d002030075a7 */ /* 0x000ea400080011ff */
[----:B--2---:R-:W-:Y:S05]  /*1570*/  @!P0 BRA `(.L_x_19) ;  /* 0x0000005000f08947 */ /* 0x004fea0003800000 */
.L_x_95:
[----:B------:R-:W-:Y:S01]  /*1580*/  VIADD R12, R12, 0x1 ;  /* 0x000000010c0c7836 */ /* 0x000fe20000000000 */
[----:B------:R2:W-:Y:S04]  /*1590*/  SYNCS.ARRIVE.TRANS64.A1T0 RZ, [R3+URZ+0xc0], RZ ;  /* 0x0000c0ff03ff79a7 */ /* 0x0005e800081000ff */
[----:B------:R-:W-:-:S04]  /*15a0*/  ISETP.NE.AND P0, PT, R12, 0x2, PT ;  /* 0x000000020c00780c */ /* 0x000fc80003f05270 */
[----:B------:R-:W-:Y:S02]  /*15b0*/  SEL R12, R12, RZ, P0 ;  /* 0x000000ff0c0c7207 */ /* 0x000fe40000000000 */
[----:B--2---:R-:W-:-:S04]  /*15c0*/  SEL R3, RZ, 0x1, P0 ;  /* 0x00000001ff037807 */ /* 0x004fc80000000000 */
[----:B------:R-:W-:-:S07]  /*15d0*/  LOP3.LUT R10, R10, R3, RZ, 0x3c, !PT ;  /* 0x000000030a0a7212 */ /* 0x000fce00078e3cff */
.L_x_18:
[----:B------:R-:W-:Y:S01]  /*15e0*/  UMOV UR4, 0x400 ;  /* 0x0000040000047882 */ /* 0x000fe20000000000 */
[----:B------:R-:W-:Y:S01]  /*15f0*/  SHF.L.U32 R2, R15, 0x1f, RZ ;  /* 0x0000001f0f027819 */ /* 0x000fe200000006ff */
[----:B-1----:R-:W-:Y:S01]  /*1600*/  ULEA UR4, UR37, UR4, 0x18 ;  /* 0x0000000425047291 */ /* 0x002fe2000f8ec0ff */
[----:B------:R-:W-:Y:S01]  /*1610*/  R2UR UR35, R165 ;  /* 0x00000000a52372ca */ /* 0x000fe200000e0000 */
[----:B------:R-:W-:Y:S01]  /*1620*/  UISETP.GE.U32.AND UP0, UPT, UR13, 0xff, UPT ;  /* 0x000000ff0d00788c */ /* 0x000fe2000bf06070 */
[----:B------:R-:W-:Y:S01]  /*1630*/  R2UR UR11, R155 ;  /* 0x000000009b0b72ca */ /* 0x000fe200000e0000 */
[----:B------:R-:W-:Y:S01]  /*1640*/  ULEA UR8, UR6, UR4, 0x3 ;  /* 0x0000000406087291 */ /* 0x000fe2000f8e18ff */
[----:B------:R-:W-:-:S08]  /*1650*/  UMOV UR24, URZ ;  /* 0x000000ff00187c82 */ /* 0x000fd00008000000 */
[----:B------:R1:W2:Y:S01]  /*1660*/  SYNCS.PHASECHK.TRANS64.TRYWAIT P0, [UR8+0x20], R2 ;  /* 0x00002002ff0075a7 */ /* 0x0002a20008001108 */
[----:B------:R-:W-:Y:S02]  /*1670*/  USHF.L.U32 UR35, UR35, 0x7, URZ ;  /* 0x0000000723237899 */ /* 0x000fe400080006ff */
[----:B------:R-:W-:Y:S01]  /*1680*/  USHF.L.U32 UR11, UR11, 0x6, URZ ;  /* 0x000000060b0b7899 */ /* 0x000fe200080006ff */
[----:B------:R-:W-:Y:S11]  /*1690*/  BRA.U !UP0, `(.L_x_20) ;  /* 0x0000000108a87547 */ /* 0x000ff6000b800000 */
[----:B------:R-:W-:Y:S01]  /*16a0*/  UMOV UR16, URZ ;  /* 0x000000ff00107c82 */ /* 0x000fe20008000000 */
[----:B------:R-:W-:-:S05]  /*16b0*/  UMOV UR17, UR6 ;  /* 0x0000000600117c82 */ /* 0x000fca0008000000 */
.L_x_25:
[----:B-1----:R-:W-:Y:S01]  /*16c0*/  ULEA UR33, UR17, UR4, 0x3 ;  /* 0x0000000411217291 */ /* 0x002fe2000f8e18ff */
[----:B--2---:R-:W-:Y:S01]  /*16d0*/  @!P5 MOV R3, 0x6000 ;  /* 0x000060000003d802 */ /* 0x004fe20000000f00 */
[----:B--2---:R-:W-:Y:S10]  /*16e0*/  @P0 BRA `(.L_x_21) ;  /* 0x00000000000c0947 */ /* 0x004ff40003800000 */
[----:B------:R-:W-:-:S04]  /*16f0*/  SHF.L.U32 R5, R15, 0x1f, RZ ;  /* 0x0000001f0f057819 */ /* 0x000fc800000006ff */
[----:B------:R-:W2:Y:S02]  /*1700*/  SYNCS.PHASECHK.TRANS64.TRYWAIT P0, [UR33+0x20], R5 ;  /* 0x00002005ff0075a7 */ /* 0x000ea40008001121 */
[----:B--2---:R-:W-:Y:S05]  /*1710*/  @!P0 BRA `(.L_x_22) ;  /* 0x00000050009c8947 */ /* 0x004fea0003800000 */
.L_x_21:
[----:B------:R2:W-:Y:S01]  /*1720*/  @!P5 SYNCS.ARRIVE.TRANS64 RZ, [UR33], R3 ;  /* 0x00000003ffffd9a7 */ /* 0x0005e20008000021 */
[----:B------:R-:W-:Y:S04]  /*1730*/  BSSY.RECONVERGENT B0, `(.L_x_23) ;  /* 0x0000003000007945 */ /* 0x000fe80003800200 */
[----:B------:R-:W-:Y:S05]  /*1740*/  @P4 BRA `(.L_x_24) ;  /* 0x0000000000044947 */ /* 0x000fea0003800000 */
[----:B------:R-:W-:Y:S05]  /*1750*/  BPT.TRAP 0x1 ;  /* 0x000000040000795c */ /* 0x000fea0000300000 */
.L_x_24:
[----:B------:R-:W-:Y:S05]  /*1760*/  BSYNC.RECONVERGENT B0 ;  /* 0x0000000000007941 */ /* 0x000fea0003800200 */
.L_x_23:
[----:B------:R-:W-:Y:S02]  /*1770*/  UIADD3 UR6, UPT, UPT, UR17, 0x1, URZ ;  /* 0x0000000111067890 */ /* 0x000fe4000fffe0ff */
[----:B------:R-:W-:Y:S02]  /*1780*/  ULEA UR32, UR17, UR4, 0xe ;  /* 0x0000000411207291 */ /* 0x000fe4000f8e70ff */
[----:B------:R-:W-:Y:S02]  /*1790*/  UISETP.NE.AND UP0, UPT, UR6, 0x4, UPT ;  /* 0x000000040600788c */ /* 0x000fe4000bf05270 */
[----:B------:R-:W-:Y:S02]  /*17a0*/  UIADD3 UR26, UP1, UPT, UR22, 0x80, URZ ;  /* 0x00000080161a7890 */ /* 0x000fe4000ff3e0ff */
[----:B------:R-:W-:Y:S02]  /*17b0*/  USEL UR9, URZ, 0x1, UP0 ;  /* 0x00000001ff097887 */ /* 0x000fe40008000000 */
[----:B------:R-:W-:-:S02]  /*17c0*/  USEL UR6, UR6, URZ, UP0 ;  /* 0x000000ff06067287 */ /* 0x000fc40008000000 */
[----:B------:R-:W-:Y:S02]  /*17d0*/  UIADD3 UR20, UP0, UPT, UR22, 0x180, URZ ;  /* 0x0000018016147890 */ /* 0x000fe4000ff1e0ff */
[----:B------:R-:W-:Y:S01]  /*17e0*/  ULEA UR8, UR6, UR4, 0x3 ;  /* 0x0000000406087291 */ /* 0x000fe2000f8e18ff */
[----:B------:R-:W-:Y:S01]  /*17f0*/  LOP3.LUT R15, R15, UR9, RZ, 0x3c, !PT ;  /* 0x000000090f0f7c12 */ /* 0x000fe2000f8e3cff */
[----:B------:R-:W-:Y:S02]  /*1800*/  USHF.L.U32 UR34, UR16, 0x7, URZ ;  /* 0x0000000710227899 */ /* 0x000fe400080006ff */
[----:B------:R-:W-:Y:S01]  /*1810*/  UIADD3.X UR27, UPT, UPT, URZ, UR23, URZ, UP1, !UPT ;  /* 0x00000017ff1b7290 */ /* 0x000fe20008ffe4ff */
[----:B-1----:R-:W-:Y:S01]  /*1820*/  SHF.L.U32 R2, R15, 0x1f, RZ ;  /* 0x0000001f0f027819 */ /* 0x002fe200000006ff */
[----:B------:R-:W-:Y:S02]  /*1830*/  UIADD3 UR32, UPT, UPT, UR32, 0x4400, URZ ;  /* 0x0000440020207890 */ /* 0x000fe4000fffe0ff */
[----:B------:R-:W-:Y:S01]  /*1840*/  UIADD3.X UR21, UPT, UPT, URZ, UR23, URZ, UP0, !UPT ;  /* 0x00000017ff157290 */ /* 0x000fe200087fe4ff */
[----:B------:R1:W1:Y:S01]  /*1850*/  SYNCS.PHASECHK.TRANS64.TRYWAIT P0, [UR8+0x20], R2 ;  /* 0x00002002ff0075a7 */ /* 0x0002620008001108 */
[----:B------:R-:W-:Y:S01]  /*1860*/  ULEA UR8, UR17, UR4, 0xd ;  /* 0x0000000411087291 */ /* 0x000fe2000f8e68ff */
[----:B------:R-:W-:Y:S01]  /*1870*/  UMOV UR18, 0x0 ;  /* 0x0000000000127882 */ /* 0x000fe20000000000 */
[----:B------:R-:W-:-:S02]  /*1880*/  UMOV UR19, 0x10000000 ;  /* 0x1000000000137882 */ /* 0x000fc40000000000 */
[----:B------:R-:W-:Y:S01]  /*1890*/  UIADD3 UR8, UPT, UPT, UR8, 0x14400, URZ ;  /* 0x0001440008087890 */ /* 0x000fe2000fffe0ff */
[----:B------:R1:W-:Y:S01]  /*18a0*/  UTMALDG.3D [UR32], [UR26], desc[UR18] ;  /* 0x000012201a0075b4 */ /* 0x0003e20008011000 */
[----:B------:R-:W-:Y:S01]  /*18b0*/  UMOV UR12, UR36 ;  /* 0x00000024000c7c82 */ /* 0x000fe20008000000 */
[----:B------:R-:W-:Y:S01]  /*18c0*/  UMOV UR9, UR33 ;  /* 0x0000002100097c82 */ /* 0x000fe20008000000 */
[----:B------:R-:W-:Y:S01]  /*18d0*/  UMOV UR10, UR34 ;  /* 0x00000022000a7c82 */ /* 0x000fe20008000000 */
[----:B------:R-:W-:Y:S01]  /*18e0*/  UIADD3 UR16, UPT, UPT, UR16, 0x1, URZ ;  /* 0x0000000110107890 */ /* 0x000fe2000fffe0ff */
[----:B------:R-:W-:Y:S01]  /*18f0*/  UMOV UR24, UR5 ;  /* 0x0000000500187c82 */ /* 0x000fe20008000000 */
[----:B------:R-:W-:Y:S02]  /*1900*/  UMOV UR17, UR6 ;  /* 0x0000000600117c82 */ /* 0x000fe40008000000 */
[----:B------:R1:W-:Y:S01]  /*1910*/  UTMALDG.3D [UR8], [UR20], desc[UR18] ;  /* 0x00001208140075b4 */ /* 0x0003e20008011000 */
[----:B------:R-:W-:-:S09]  /*1920*/  UISETP.NE.AND UP0, UPT, UR16, UR5, UPT ;  /* 0x000000051000728c */ /* 0x000fd2000bf05270 */
[----:B------:R-:W-:Y:S05]  /*1930*/  BRA.U UP0, `(.L_x_25) ;  /* 0xfffffffd00607547 */ /* 0x000fea000b83ffff */
.L_x_20:
[----:B-1----:R-:W-:Y:S01]  /*1940*/  ULEA UR8, UR6, UR4, 0x3 ;  /* 0x0000000406087291 */ /* 0x002fe2000f8e18ff */
[----:B------:R-:W-:Y:S01]  /*1950*/  SHF.L.U32 R2, R15, 0x1f, RZ ;  /* 0x0000001f0f027819 */ /* 0x000fe200000006ff */
[----:B------:R-:W-:Y:S01]  /*1960*/  @!P1 SYNCS.ARRIVE.TRANS64.A1T0 RZ, [UR4+0x58], RZ ;  /* 0x000058ffffff99a7 */ /* 0x000fe20008100004 */
[----:B------:R-:W-:-:S06]  /*1970*/  UISETP.GT.AND UP0, UPT, UR15, UR14, UPT ;  /* 0x0000000e0f00728c */ /* 0x000fcc000bf04270 */
[----:B--2---:R1:W2:Y:S03]  /*1980*/  SYNCS.PHASECHK.TRANS64.TRYWAIT P0, [UR8+0x20], R2 ;  /* 0x00002002ff0075a7 */ /* 0x0042a60008001108 */
[----:B------:R-:W-:Y:S05]  /*1990*/  BRA.U !UP0, `(.L_x_26) ;  /* 0x0000000108ac7547 */ /* 0x000fea000b800000 */
[----:B------:R-:W-:Y:S01]  /*19a0*/  UIADD3 UR21, UPT, UPT, UR7, UR24, URZ ;  /* 0x0000001807157290 */ /* 0x000fe2000fffe0ff */
[----:B------:R-:W-:-:S11]  /*19b0*/  UMOV UR25, UR6 ;  /* 0x0000000600197c82 */ /* 0x000fd60008000000 */
.L_x_31:
[----:B-1----:R-:W-:Y:S01]  /*19c0*/  ULEA UR17, UR25, UR4, 0x3 ;  /* 0x0000000419117291 */ /* 0x002fe2000f8e18ff */
[----:B--2---:R-:W-:Y:S01]  /*19d0*/  @!P5 MOV R3, 0x6000 ;  /* 0x000060000003d802 */ /* 0x004fe20000000f00 */
[----:B--2---:R-:W-:Y:S10]  /*19e0*/  @P0 BRA `(.L_x_27) ;  /* 0x00000000000c0947 */ /* 0x004ff40003800000 */
[----:B------:R-:W-:-:S04]  /*19f0*/  SHF.L.U32 R5, R15, 0x1f, RZ ;  /* 0x0000001f0f057819 */ /* 0x000fc800000006ff */
[----:B------:R-:W2:Y:S02]  /*1a00*/  SYNCS.PHASECHK.TRANS64.TRYWAIT P0, [UR17+0x20], R5 ;  /* 0x00002005ff0075a7 */ /* 0x000ea40008001111 */
[----:B--2---:R-:W-:Y:S05]  /*1a10*/  @!P0 BRA `(.L_x_28) ;  /* 0x0000004c00f48947 */ /* 0x004fea0003800000 */
.L_x_27:
[----:B------:R2:W-:Y:S01]  /*1a20*/  @!P5 SYNCS.ARRIVE.TRANS64 RZ, [UR17], R3 ;  /* 0x00000003ffffd9a7 */ /* 0x0005e20008000011 */
[----:B------:R-:W-:Y:S04]  /*1a30*/  BSSY.RECONVERGENT B0, `(.L_x_29) ;  /* 0x0000003000007945 */ /* 0x000fe80003800200 */
[----:B------:R-:W-:Y:S05]  /*1a40*/  @P4 BRA `(.L_x_30) ;  /* 0x0000000000044947 */ /* 0x000fea0003800000 */
[----:B------:R-:W-:Y:S05]  /*1a50*/  BPT.TRAP 0x1 ;  /* 0x000000040000795c */ /* 0x000fea0000300000 */
.L_x_30:
[----:B------:R-:W-:Y:S05]  /*1a60*/  BSYNC.RECONVERGENT B0 ;  /* 0x0000000000007941 */ /* 0x000fea0003800200 */
.L_x_29:
        /* <DEDUP_REMOVED lines=10> */
[----:B------:R-:W-:Y:S01]  /*1b10*/  UIADD3 UR16, UPT, UPT, UR16, 0x4400, URZ ;  /* 0x0000440010107890 */ /* 0x000fe2000fffe0ff */
[----:B-1----:R-:W-:Y:S01]  /*1b20*/  SHF.L.U32 R2, R15, 0x1f, RZ ;  /* 0x0000001f0f027819 */ /* 0x002fe200000006ff */
[----:B------:R-:W-:Y:S02]  /*1b30*/  UIADD3.X UR31, UPT, UPT, URZ, UR23, URZ, UP1, !UPT ;  /* 0x00000017ff1f7290 */ /* 0x000fe40008ffe4ff */
[----:B------:R-:W-:Y:S01]  /*1b40*/  UIADD3.X UR29, UPT, UPT, URZ, UR23, URZ, UP0, !UPT ;  /* 0x00000017ff1d7290 */ /* 0x000fe200087fe4ff */
[----:B------:R1:W1:Y:S01]  /*1b50*/  SYNCS.PHASECHK.TRANS64.TRYWAIT P0, [UR8+0x20], R2 ;  /* 0x00002002ff0075a7 */ /* 0x0002620008001108 */
[----:B------:R-:W-:Y:S01]  /*1b60*/  ULEA UR8, UR25, UR4, 0xd ;  /* 0x0000000419087291 */ /* 0x000fe2000f8e68ff */
[----:B------:R-:W-:Y:S01]  /*1b70*/  UMOV UR26, 0x0 ;  /* 0x00000000001a7882 */ /* 0x000fe20000000000 */
[----:B------:R-:W-:-:S02]  /*1b80*/  UMOV UR27, 0x10000000 ;  /* 0x10000000001b7882 */ /* 0x000fc40000000000 */
[----:B------:R-:W-:Y:S01]  /*1b90*/  UIADD3 UR8, UPT, UPT, UR8, 0x14400, URZ ;  /* 0x0001440008087890 */ /* 0x000fe2000fffe0ff */
[----:B------:R-:W-:Y:S01]  /*1ba0*/  UMOV UR19, UR35 ;  /* 0x0000002300137c82 */ /* 0x000fe20008000000 */
[----:B------:R-:W-:Y:S01]  /*1bb0*/  UMOV UR20, UR36 ;  /* 0x0000002400147c82 */ /* 0x000fe20008000000 */
[----:B------:R-:W-:Y:S01]  /*1bc0*/  UMOV UR12, UR36 ;  /* 0x00000024000c7c82 */ /* 0x000fe20008000000 */
[----:B------:R-:W-:Y:S01]  /*1bd0*/  UMOV UR9, UR17 ;  /* 0x0000001100097c82 */ /* 0x000fe20008000000 */
[----:B------:R-:W-:Y:S01]  /*1be0*/  UMOV UR10, UR18 ;  /* 0x00000012000a7c82 */ /* 0x000fe20008000000 */
[----:B------:R1:W-:Y:S01]  /*1bf0*/  UTMALDG.3D [UR16], [UR30], desc[UR26] ;  /* 0x00001a101e0075b4 */ /* 0x0003e20008011000 */
[----:B------:R-:W-:Y:S01]  /*1c00*/  UIADD3 UR24, UPT, UPT, UR24, 0x1, URZ ;  /* 0x0000000118187890 */ /* 0x000fe2000fffe0ff */
[----:B------:R-:W-:-:S03]  /*1c10*/  UMOV UR25, UR6 ;  /* 0x0000000600197c82 */ /* 0x000fc60008000000 */
[----:B------:R-:W-:Y:S01]  /*1c20*/  UISETP.NE.AND UP0, UPT, UR24, UR21, UPT ;  /* 0x000000151800728c */ /* 0x000fe2000bf05270 */
[----:B------:R1:W-:Y:S08]  /*1c30*/  UTMALDG.3D [UR8], [UR28], desc[UR26] ;  /* 0x00001a081c0075b4 */ /* 0x0003f00008011000 */
[----:B------:R-:W-:Y:S05]  /*1c40*/  BRA.U UP0, `(.L_x_31) ;  /* 0xfffffffd005c7547 */ /* 0x000fea000b83ffff */
.L_x_26:
[C---:B-1----:R-:W-:Y:S01]  /*1c50*/  LEA R2, R14.reuse, UR4, 0x3 ;  /* 0x000000040e027c11 */ /* 0x042fe2000f8e18ff */
[----:B------:R-:W-:Y:S01]  /*1c60*/  NOP ;  /* 0x0000000000007918 */ /* 0x000fe20000000000 */
[----:B--2---:R-:W-:Y:S02]  /*1c70*/  SHF.L.U32 R3, R13, 0x1f, RZ ;  /* 0x0000001f0d037819 */ /* 0x004fe400000006ff */
[----:B------:R-:W-:Y:S02]  /*1c80*/  LEA R4, R14, UR4, 0x4 ;  /* 0x000000040e047c11 */ /* 0x000fe4000f8e20ff */
[----:B------:R-:W1:Y:S02]  /*1c90*/  SYNCS.PHASECHK.TRANS64.TRYWAIT P0, [R2+URZ+0x60], R3 ;  /* 0x00006003020075a7 */ /* 0x000e6400080011ff */
[----:B-1----:R-:W-:Y:S05]  /*1ca0*/  @!P0 BRA `(.L_x_32) ;  /* 0x0000004c00688947 */ /* 0x002fea0003800000 */
.L_x_98:
[----:B------:R-:W2:Y:S01]  /*1cb0*/  LDS.128 R4, [R4+0xf0] ;  /* 0x0000f00004047984 */ /* 0x000ea20000000c00 */
[----:B---3--:R-:W-:Y:S01]  /*1cc0*/  ISETP.GE.AND P0, PT, R72, 0x1, PT ;  /* 0x000000014800780c */ /* 0x008fe20003f06270 */
[----:B-1----:R-:W-:Y:S01]  /*1cd0*/  VIADD R2, R2, 0x70 ;  /* 0x0000007002027836 */ /* 0x002fe20000000000 */
[----:B------:R-:W-:Y:S01]  /*1ce0*/  @!PT LDS RZ, [RZ] ;  /* 0x00000000fffff984 */ /* 0x000fe20000000800 */
[----:B------:R-:W-:Y:S01]  /*1cf0*/  @!PT LDS RZ, [RZ] ;  /* 0x00000000fffff984 */ /* 0x000fe20000000800 */
[----:B------:R-:W-:Y:S01]  /*1d00*/  @!PT LDS RZ, [RZ] ;  /* 0x00000000fffff984 */ /* 0x000fe20000000800 */
[----:B------:R-:W-:Y:S01]  /*1d10*/  @!PT LDS RZ, [RZ] ;  /* 0x00000000fffff984 */ /* 0x000fe20000000800 */
[----:B------:R1:W-:Y:S06]  /*1d20*/  MEMBAR.ALL.CTA ;  /* 0x0000000000007992 */ /* 0x0003ec0000008000 */
[----:B-1----:R-:W1:Y:S01]  /*1d30*/  FENCE.VIEW.ASYNC.S ;  /* 0x00000000000073c6 */ /* 0x002e620000000000 */
[----:B------:R-:W-:-:S04]  /*1d40*/  PRMT R2, RZ, 0x654, R2 ;  /* 0x00000654ff027816 */ /* 0x000fc80000000002 */
[----:B-1----:R1:W-:Y:S01]  /*1d50*/  SYNCS.ARRIVE.TRANS64.RED.A1T0 RZ, [R2+URZ], RZ ;  /* 0x000000ff02ff79a7 */ /* 0x0023e200081004ff */
[----:B--2---:R-:W-:-:S13]  /*1d60*/  LOP3.LUT P2, RZ, R6, 0x1, RZ, 0xc0, !PT ;  /* 0x0000000106ff7812 */ /* 0x004fda000784c0ff */
[----:B------:R-:W-:Y:S01]  /*1d70*/  @P2 SHF.R.U32.HI R3, RZ, 0x10, R5 ;  /* 0x00000010ff032819 */ /* 0x000fe20000011605 */
[----:B------:R-:W-:Y:S01]  /*1d80*/  VOTEU.ANY UP0, P2 ;  /* 0x0000000000ff7886 */ /* 0x000fe20001000100 */
[----:B------:R-:W-:Y:S02]  /*1d90*/  @P2 MOV R11, R4 ;  /* 0x00000004000b2202 */ /* 0x000fe40000000f00 */
[----:B------:R-:W-:Y:S02]  /*1da0*/  @P2 R2UR.BROADCAST UR8, R3 ;  /* 0x00000000030822ca */ /* 0x000fe400008e0000 */
[----:B------:R-:W-:-:S11]  /*1db0*/  @P2 LOP3.LUT R8, R5, 0xffff, RZ, 0xc0, !PT ;  /* 0x0000ffff05082812 */ /* 0x000fd600078ec0ff */
[----:B------:R-:W-:Y:S01]  /*1dc0*/  @UP0 UMOV UR36, UR8 ;  /* 0x0000000800240c82 */ /* 0x000fe20008000000 */
[----:B-1----:R-:W-:Y:S05]  /*1dd0*/  @!P0 BRA `(.L_x_33) ;  /* 0x0000000000b88947 */ /* 0x002fea0003800000 */
[----:B------:R-:W4:Y:S01]  /*1de0*/  LDC.64 R4, c[0x0][0xb18] ;  /* 0x0002c600ff047b82 */ /* 0x000f220000000a00 */
[----:B------:R-:W-:-:S07]  /*1df0*/  ISETP.NE.AND P3, PT, R72, 0x1, PT ;  /* 0x000000014800780c */ /* 0x000fce0003f65270 */
[----:B------:R-:W1:Y:S08]  /*1e00*/  LDC.64 R6, c[0x0][0xb10] ;  /* 0x0002c400ff067b82 */ /* 0x000e700000000a00 */
[----:B------:R-:W2:Y:S08]  /*1e10*/  LDC R16, c[0x0][0xb20] ;  /* 0x0002c800ff107b82 */ /* 0x000eb00000000800 */
[----:B------:R-:W3:Y:S01]  /*1e20*/  LDC R18, c[0x0][0xb0c] ;  /* 0x0002c300ff127b82 */ /* 0x000ee20000000800 */
[----:B----4-:R-:W-:Y:S01]  /*1e30*/  IMAD.HI.U32 R17, R0, R5, RZ ;  /* 0x0000000500117227 */ /* 0x010fe200078e00ff */
[----:B------:R-:W-:-:S03]  /*1e40*/  ISETP.NE.AND P0, PT, R4, 0x1, PT ;  /* 0x000000010400780c */ /* 0x000fc60003f05270 */
[----:B------:R-:W-:-:S03]  /*1e50*/  IMAD.HI.U32 R5, R8, R5, RZ ;  /* 0x0000000508057227 */ /* 0x000fc600078e00ff */
[----:B------:R-:W4:Y:S01]  /*1e60*/  LDC.64 R2, c[0x0][0xb28] ;  /* 0x0002ca00ff027b82 */ /* 0x000f220000000a00 */
[----:B-1----:R-:W-:-:S04]  /*1e70*/  IMAD.HI.U32 R20, R9, R6, RZ ;  /* 0x0000000609147227 */ /* 0x002fc800078e00ff */
[----:B------:R-:W-:Y:S01]  /*1e80*/  IMAD.HI.U32 R22, R11, R6, RZ ;  /* 0x000000060b167227 */ /* 0x000fe200078e00ff */
[----:B------:R-:W-:Y:S02]  /*1e90*/  SHF.R.U32.HI R20, RZ, R7, R20 ;  /* 0x00000007ff147219 */ /* 0x000fe40000011614 */
[-C--:B--2---:R-:W-:Y:S02]  /*1ea0*/  SHF.R.U32.HI R17, RZ, R16.reuse, R17 ;  /* 0x00000010ff117219 */ /* 0x084fe40000011611 */
[----:B------:R-:W-:Y:S02]  /*1eb0*/  SHF.R.U32.HI R5, RZ, R16, R5 ;  /* 0x00000010ff057219 */ /* 0x000fe40000011605 */
[----:B------:R-:W-:Y:S02]  /*1ec0*/  SEL R17, R0, R17, !P0 ;  /* 0x0000001100117207 */ /* 0x000fe40004000000 */
[----:B------:R-:W-:Y:S02]  /*1ed0*/  SHF.R.U32.HI R22, RZ, R7, R22 ;  /* 0x00000007ff167219 */ /* 0x000fe40000011616 */
[----:B---3--:R-:W-:-:S02]  /*1ee0*/  ISETP.NE.AND P1, PT, R18, 0x1, PT ;  /* 0x000000011200780c */ /* 0x008fc40003f25270 */
[----:B------:R-:W-:Y:S02]  /*1ef0*/  SEL R5, R8, R5, !P0 ;  /* 0x0000000508057207 */ /* 0x000fe40004000000 */
[----:B------:R-:W-:Y:S02]  /*1f00*/  SEL R19, R9, R20, !P1 ;  /* 0x0000001409137207 */ /* 0x000fe40004800000 */
[----:B------:R-:W-:Y:S01]  /*1f10*/  SEL R7, R11, R22, !P1 ;  /* 0x000000160b077207 */ /* 0x000fe20004800000 */
[----:B----4-:R-:W-:-:S04]  /*1f20*/  IMAD.HI.U32 R20, R17, R2, RZ ;  /* 0x0000000211147227 */ /* 0x010fc800078e00ff */
[----:B------:R-:W-:Y:S01]  /*1f30*/  IMAD.HI.U32 R6, R19, R2, RZ ;  /* 0x0000000213067227 */ /* 0x000fe200078e00ff */
[----:B------:R-:W-:-:S04]  /*1f40*/  @P3 SHF.R.U32.HI R17, RZ, R3, R20 ;  /* 0x00000003ff113219 */ /* 0x000fc80000011614 */
[----:B------:R-:W-:Y:S01]  /*1f50*/  @P3 SHF.R.U32.HI R19, RZ, R3, R6 ;  /* 0x00000003ff133219 */ /* 0x000fe20000011606 */
[----:B------:R-:W-:-:S04]  /*1f60*/  IMAD R17, R72, R17, RZ ;  /* 0x0000001148117224 */ /* 0x000fc800078e02ff */
[----:B------:R-:W-:Y:S01]  /*1f70*/  IMAD R6, R72, R19, RZ ;  /* 0x0000001348067224 */ /* 0x000fe200078e02ff */
[C---:B------:R-:W-:Y:S02]  /*1f80*/  ISETP.GE.AND P0, PT, R5.reuse, R17, PT ;  /* 0x000000110500720c */ /* 0x040fe40003f06270 */
[----:B------:R-:W-:Y:S02]  /*1f90*/  IADD3 R17, PT, PT, -R5, RZ, RZ ;  /* 0x000000ff05117210 */ /* 0x000fe40007ffe1ff */
[----:B------:R-:W-:Y:S01]  /*1fa0*/  ISETP.GE.OR P0, PT, R7, R6, P0 ;  /* 0x000000060700720c */ /* 0x000fe20000706670 */
[----:B------:R-:W-:-:S04]  /*1fb0*/  IMAD.HI.U32 R6, R5, R2, RZ ;  /* 0x0000000205067227 */ /* 0x000fc800078e00ff */
[----:B------:R-:W-:Y:S01]  /*1fc0*/  IMAD R8, R4, R17, R8 ;  /* 0x0000001104087224 */ /* 0x000fe200078e0208 */
[----:B------:R-:W-:-:S04]  /*1fd0*/  SHF.R.U32.HI R6, RZ, R3, R6 ;  /* 0x00000003ff067219 */ /* 0x000fc80000011606 */
[----:B------:R-:W-:-:S03]  /*1fe0*/  SEL R6, R5, R6, !P3 ;  /* 0x0000000605067207 */ /* 0x000fc60005800000 */
[----:B------:R-:W-:-:S04]  /*1ff0*/  @!P0 IMAD.HI.U32 R16, R7, R2, RZ ;  /* 0x0000000207108227 */ /* 0x000fc800078e00ff */
[----:B------:R-:W-:Y:S01]  /*2000*/  IMAD.MOV R2, RZ, RZ, -R6 ;  /* 0x000000ffff027224 */ /* 0x000fe200078e0a06 */
[----:B------:R-:W-:-:S03]  /*2010*/  @!P0 SHF.R.U32.HI R16, RZ, R3, R16 ;  /* 0x00000003ff108219 */ /* 0x000fc60000011610 */
[----:B------:R-:W-:Y:S01]  /*2020*/  IMAD R2, R72, R2, R5 ;  /* 0x0000000248027224 */ /* 0x000fe200078e0205 */
[----:B------:R-:W-:-:S05]  /*2030*/  @!P0 SEL R3, R7, R16, !P3 ;  /* 0x0000001007038207 */ /* 0x000fca0005800000 */
[--C-:B------:R-:W-:Y:S02]  /*2040*/  @!P0 IMAD.IADD R6, R6, 0x1, -R3.reuse ;  /* 0x0000000106068824 */ /* 0x100fe400078e0a03 */
[----:B------:R-:W-:Y:S01]  /*2050*/  @!P0 IMAD R3, R2, R19, R3 ;  /* 0x0000001302038224 */ /* 0x000fe200078e0203 */
[----:B------:R-:W-:Y:S01]  /*2060*/  IADD3 R2, PT, PT, -R7, RZ, RZ ;  /* 0x000000ff07027210 */ /* 0x000fe20007ffe1ff */
[----:B------:R-:W-:Y:S02]  /*2070*/  @!P0 IMAD R5, R72, R6, R7 ;  /* 0x0000000648058224 */ /* 0x000fe400078e0207 */
[----:B------:R-:W-:Y:S02]  /*2080*/  @!P0 IMAD.MOV.U32 R7, RZ, RZ, R3 ;  /* 0x000000ffff078224 */ /* 0x000fe400078e0003 */
[----:B------:R-:W-:Y:S02]  /*2090*/  IMAD R2, R18, R2, R11 ;  /* 0x0000000212027224 */ /* 0x000fe400078e020b */
[----:B------:R-:W-:-:S02]  /*20a0*/  IMAD R8, R5, R4, R8 ;  /* 0x0000000405087224 */ /* 0x000fc400078e0208 */
[----:B------:R-:W-:Y:S02]  /*20b0*/  IMAD R11, R7, R18, R2 ;  /* 0x00000012070b7224 */ /* 0x000fe400078e0202 */
.L_x_33:
[----:B------:R-:W1:Y:S02]  /*20c0*/  LDCU UR8, c[0x0][0xb30] ;  /* 0x00016600ff0877ac */ /* 0x000e640008000800 */
[----:B-1----:R-:W-:-:S09]  /*20d0*/  UISETP.NE.AND UP0, UPT, UR8, 0x1, UPT ;  /* 0x000000010800788c */ /* 0x002fd2000bf05270 */
[----:B------:R-:W-:Y:S05]  /*20e0*/  BRA.U UP0, `(.L_x_34) ;  /* 0x0000000100407547 */ /* 0x000fea000b800000 */
[----:B------:R-:W1:Y:S08]  /*20f0*/  LDC.64 R4, c[0x0][0xb10] ;  /* 0x0002c400ff047b82 */ /* 0x000e700000000a00 */
[----:B------:R-:W2:Y:S08]  /*2100*/  LDC.64 R2, c[0x0][0xb18] ;  /* 0x0002c600ff027b82 */ /* 0x000eb00000000a00 */
[----:B------:R-:W3:Y:S08]  /*2110*/  LDC R6, c[0x0][0xb20] ;  /* 0x0002c800ff067b82 */ /* 0x000ef00000000800 */
[----:B------:R-:W4:Y:S01]  /*2120*/  LDC R16, c[0x0][0xb0c] ;  /* 0x0002c300ff107b82 */ /* 0x000f220000000800 */
[----:B-1----:R-:W-:-:S05]  /*2130*/  IMAD.HI.U32 R4, R11, R4, RZ ;  /* 0x000000040b047227 */ /* 0x002fca00078e00ff */
[----:B------:R-:W-:Y:S01]  /*2140*/  SHF.R.U32.HI R4, RZ, R5, R4 ;  /* 0x00000005ff047219 */ /* 0x000fe20000011604 */
[----:B--2---:R-:W-:Y:S01]  /*2150*/  IMAD.HI.U32 R3, R8, R3, RZ ;  /* 0x0000000308037227 */ /* 0x004fe200078e00ff */
[----:B------:R-:W-:-:S04]  /*2160*/  ISETP.NE.AND P0, PT, R2, 0x1, PT ;  /* 0x000000010200780c */ /* 0x000fc80003f05270 */
[----:B---3--:R-:W-:-:S04]  /*2170*/  SHF.R.U32.HI R3, RZ, R6, R3 ;  /* 0x00000006ff037219 */ /* 0x008fc80000011603 */
[----:B------:R-:W-:Y:S02]  /*2180*/  SEL R3, R8, R3, !P0 ;  /* 0x0000000308037207 */ /* 0x000fe40004000000 */
[----:B----4-:R-:W-:-:S04]  /*2190*/  ISETP.NE.AND P1, PT, R16, 0x1, PT ;  /* 0x000000011000780c */ /* 0x010fc80003f25270 */
[----:B------:R-:W-:-:S05]  /*21a0*/  SEL R4, R11, R4, !P1 ;  /* 0x000000040b047207 */ /* 0x000fca0004800000 */
[----:B------:R-:W-:Y:S02]  /*21b0*/  IMAD.IADD R5, R3, 0x1, -R4 ;  /* 0x0000000103057824 */ /* 0x000fe400078e0a04 */
[----:B------:R-:W-:Y:S02]  /*21c0*/  IMAD.IADD R3, R4, 0x1, -R3 ;  /* 0x0000000104037824 */ /* 0x000fe400078e0a03 */
[----:B------:R-:W-:Y:S02]  /*21d0*/  IMAD R11, R5, R16, R11 ;  /* 0x00000010050b7224 */ /* 0x000fe400078e020b */
[----:B------:R-:W-:-:S07]  /*21e0*/  IMAD R8, R3, R2, R8 ;  /* 0x0000000203087224 */ /* 0x000fce00078e0208 */
.L_x_34:
[----:B------:R-:W-:Y:S01]  /*21f0*/  VIADD R14, R14, 0x1 ;  /* 0x000000010e0e7836 */ /* 0x000fe20000000000 */
[----:B------:R-:W-:Y:S01]  /*2200*/  PLOP3.LUT P1, PT, PT, PT, PT, 0x80, 0x8 ;  /* 0x000000000008781c */ /* 0x000fe20003f2f070 */
[----:B------:R-:W-:Y:S02]  /*2210*/  IMAD.IADD R165, R11, 0x1, R154 ;  /* 0x000000010ba57824 */ /* 0x000fe400078e029a */
[----:B------:R-:W-:Y:S01]  /*2220*/  IMAD.IADD R155, R8, 0x1, R143 ;  /* 0x00000001089b7824 */ /* 0x000fe200078e028f */
[----:B------:R-:W-:-:S04]  /*2230*/  ISETP.NE.AND P0, PT, R14, 0x2, PT ;  /* 0x000000020e00780c */ /* 0x000fc80003f05270 */
[----:B------:R-:W-:Y:S02]  /*2240*/  SEL R2, RZ, 0x1, P0 ;  /* 0x00000001ff027807 */ /* 0x000fe40000000000 */
[----:B------:R-:W-:Y:S02]  /*2250*/  SEL R14, R14, RZ, P0 ;  /* 0x000000ff0e0e7207 */ /* 0x000fe40000000000 */
[----:B------:R-:W-:Y:S01]  /*2260*/  LOP3.LUT R13, R13, R2, RZ, 0x3c, !PT ;  /* 0x000000020d0d7212 */ /* 0x000fe200078e3cff */
[----:B------:R-:W-:Y:S06]  /*2270*/  @P2 BRA `(.L_x_35) ;  /* 0xfffffff000982947 */ /* 0x000fec000383ffff */
[----:B------:R-:W-:Y:S01]  /*2280*/  UIADD3 UR4, UPT, UPT, UR4, 0x20, URZ ;  /* 0x0000002004047890 */ /* 0x000fe2000fffe0ff */
[----:B------:R-:W-:-:S03]  /*2290*/  SHF.L.U32 R3, R15, 0x1f, RZ ;  /* 0x0000001f0f037819 */ /* 0x000fc600000006ff */
[----:B------:R-:W-:-:S09]  /*22a0*/  ULEA UR5, UR6, UR4, 0x3 ;  /* 0x0000000406057291 */ /* 0x000fd2000f8e18ff */
[----:B------:R-:W1:Y:S02]  /*22b0*/  SYNCS.PHASECHK.TRANS64.TRYWAIT P0, [UR5], R3 ;  /* 0x00000003ff0075a7 */ /* 0x000e640008001105 */
[----:B-1----:R-:W-:Y:S05]  /*22c0*/  @!P0 BRA `(.L_x_36) ;  /* 0x0000004400f48947 */ /* 0x002fea0003800000 */
.L_x_100:
[----:B------:R-:W-:-:S04]  /*22d0*/  UIADD3 UR6, UPT, UPT, UR6, 0x1, URZ ;  /* 0x0000000106067890 */ /* 0x000fc8000fffe0ff */
[----:B------:R-:W-:-:S04]  /*22e0*/  UISETP.NE.AND UP0, UPT, UR6, 0x4, UPT ;  /* 0x000000040600788c */ /* 0x000fc8000bf05270 */
[----:B------:R-:W-:Y:S02]  /*22f0*/  USEL UR7, URZ, 0x1, UP0 ;  /* 0x00000001ff077887 */ /* 0x000fe40008000000 */
[----:B------:R-:W-:-:S04]  /*2300*/  USEL UR6, UR6, URZ, UP0 ;  /* 0x000000ff06067287 */ /* 0x000fc80008000000 */
[----:B------:R-:W-:Y:S01]  /*2310*/  ULEA UR5, UR6, UR4, 0x3 ;  /* 0x0000000406057291 */ /* 0x000fe2000f8e18ff */
[----:B------:R-:W-:-:S04]  /*2320*/  LOP3.LUT R2, R15, UR7, RZ, 0x3c, !PT ;  /* 0x000000070f027c12 */ /* 0x000fc8000f8e3cff */
[----:B-1----:R-:W-:-:S04]  /*2330*/  SHF.L.U32 R3, R2, 0x1f, RZ ;  /* 0x0000001f02037819 */ /* 0x002fc800000006ff */
[----:B------:R-:W1:Y:S02]  /*2340*/  SYNCS.PHASECHK.TRANS64.TRYWAIT P0, [UR5], R3 ;  /* 0x00000003ff0075a7 */ /* 0x000e640008001105 */
[----:B-1----:R-:W-:Y:S05]  /*2350*/  @!P0 BRA `(.L_x_37) ;  /* 0x0000004400e88947 */ /* 0x002fea0003800000 */
.L_x_102:
        /* <DEDUP_REMOVED lines=9> */
.L_x_104:
[----:B------:R-:W-:-:S04]  /*23f0*/  UIADD3 UR6, UPT, UPT, UR6, 0x1, URZ ;  /* 0x0000000106067890 */ /* 0x000fc8000fffe0ff */
[----:B------:R-:W-:-:S04]  /*2400*/  UISETP.NE.AND UP0, UPT, UR6, 0x4, UPT ;  /* 0x000000040600788c */ /* 0x000fc8000bf05270 */
[----:B------:R-:W-:Y:S02]  /*2410*/  USEL UR5, URZ, 0x1, UP0 ;  /* 0x00000001ff057887 */ /* 0x000fe40008000000 */
[----:B------:R-:W-:-:S04]  /*2420*/  USEL UR6, UR6, URZ, UP0 ;  /* 0x000000ff06067287 */ /* 0x000fc80008000000 */
[----:B------:R-:W-:Y:S01]  /*2430*/  ULEA UR6, UR6, UR4, 0x3 ;  /* 0x0000000406067291 */ /* 0x000fe2000f8e18ff */
[----:B-1----:R-:W-:-:S04]  /*2440*/  LOP3.LUT R3, R2, UR5, RZ, 0x3c, !PT ;  /* 0x0000000502037c12 */ /* 0x002fc8000f8e3cff */
[----:B------:R-:W-:Y:S01]  /*2450*/  SHF.L.U32 R3, R3, 0x1f, RZ ;  /* 0x0000001f03037819 */ /* 0x000fe200000006ff */
[----:B----4-:R-:W-:-:S07]  /*2460*/  IMAD.U32 R0, RZ, RZ, UR6 ;  /* 0x00000006ff007e24 */ /* 0x010fce000f8e00ff */
.L_x_39:
[----:B-1----:R1:W2:Y:S02]  /*2470*/  SYNCS.PHASECHK.TRANS64.TRYWAIT P0, [R0+URZ], R3 ;  /* 0x00000003000075a7 */ /* 0x0022a400080011ff */
[----:B--2---:R-:W-:Y:S05]  /*2480*/  @!P0 NANOSLEEP.SYNCS 0x989680 ;  /* 0x009896800000895d */ /* 0x004fea0003900000 */
[----:B------:R-:W2:Y:S02]  /*2490*/  @!P0 SYNCS.PHASECHK.TRANS64 P0, [R0+URZ], R3 ;  /* 0x00000003000085a7 */ /* 0x000ea400080010ff */
[----:B--2---:R-:W-:Y:S05]  /*24a0*/  @P0 EXIT ;  /* 0x000000000000094d */ /* 0x004fea0003800000 */
[----:B------:R-:W-:Y:S05]  /*24b0*/  BRA `(.L_x_39) ;  /* 0xfffffffc00ec7947 */ /* 0x000fea000383ffff */
.L_x_17:
[----:B------:R-:W-:-:S04]  /*24c0*/  UISETP.NE.AND UP1, UPT, UR37, URZ, UPT ;  /* 0x000000ff2500728c */ /* 0x000fc8000bf25270 */
[----:B------:R-:W-:-:S09]  /*24d0*/  UISETP.NE.OR UP1, UPT, UR8, 0x1, UP1 ;  /* 0x000000010800788c */ /* 0x000fd20008f25670 */
[----:B------:R-:W-:Y:S05]  /*24e0*/  BRA.U UP1, `(.L_x_40) ;  /* 0x0000000501487547 */ /* 0x000fea000b800000 */
[----:B------:R-:W-:Y:S01]  /*24f0*/  ISETP.NE.AND P2, PT, R2, RZ, PT ;  /* 0x000000ff0200720c */ /* 0x000fe20003f45270 */
[----:B------:R-:W-:Y:S01]  /*2500*/  IMAD.MOV.U32 R12, RZ, RZ, 0x1 ;  /* 0x00000001ff0c7424 */ /* 0x000fe200078e00ff */
[----:B------:R-:W-:Y:S02]  /*2510*/  CS2R R10, SRZ ;  /* 0x00000000000a7805 */ /* 0x000fe4000001ff00 */
[----:B------:R-:W-:Y:S01]  /*2520*/  CS2R R8, SRZ ;  /* 0x0000000000087805 */ /* 0x000fe2000001ff00 */
[----:B------:R-:W-:Y:S01]  /*2530*/  UMOV UR4, 0x400 ;  /* 0x0000040000047882 */ /* 0x000fe20000000000 */
[----:B------:R-:W-:Y:S01]  /*2540*/  UMOV UR6, URZ ;  /* 0x000000ff00067c82 */ /* 0x000fe20008000000 */
[----:B------:R-:W-:-:S12]  /*2550*/  ULEA UR37, UR37, UR4, 0x18 ;  /* 0x0000000425257291 */ /* 0x000fd8000f8ec0ff */
.L_x_44:
[----:B------:R-:W-:Y:S02]  /*2560*/  LEA R0, R8, UR37, 0x3 ;  /* 0x0000002508007c11 */ /* 0x000fe4000f8e18ff */
[----:B------:R-:W-:-:S03]  /*2570*/  SHF.L.U32 R5, R9, 0x1f, RZ ;  /* 0x0000001f09057819 */ /* 0x000fc600000006ff */
[----:B------:R-:W-:Y:S01]  /*2580*/  VIADD R4, R0, 0xd0 ;  /* 0x000000d000047836 */ /* 0x000fe20000000000 */
[----:B------:R-:W1:Y:S02]  /*2590*/  SYNCS.PHASECHK.TRANS64.TRYWAIT P0, [R0+URZ+0xc0], R5 ;  /* 0x0000c005000075a7 */ /* 0x000e6400080011ff */
[----:B-1----:R-:W-:Y:S05]  /*25a0*/  @!P0 BRA `(.L_x_41) ;  /* 0x0000004400848947 */ /* 0x002fea0003800000 */
.L_x_105:
[----:B------:R-:W-:Y:S01]  /*25b0*/  ULEA UR5, UR6, UR37, 0x3 ;  /* 0x0000002506057291 */ /* 0x000fe2000f8e18ff */
[----:B------:R-:W-:Y:S02]  /*25c0*/  PRMT R4, RZ, 0x654, R4 ;  /* 0x00000654ff047816 */ /* 0x000fe40000000004 */
[----:B-1----:R-:W-:Y:S01]  /*25d0*/  SHF.L.U32 R5, R12, 0x1f, RZ ;  /* 0x0000001f0c057819 */ /* 0x002fe200000006ff */
[----:B------:R-:W-:Y:S01]  /*25e0*/  UIADD3 UR4, UPT, UPT, UR5, 0x60, URZ ;  /* 0x0000006005047890 */ /* 0x000fe2000fffe0ff */
[----:B------:R1:W-:Y:S05]  /*25f0*/  SYNCS.ARRIVE.TRANS64.RED.A1T0 RZ, [R4+URZ], RZ ;  /* 0x000000ff04ff79a7 */ /* 0x0003ea00081004ff */
[----:B------:R-:W-:Y:S01]  /*2600*/  IMAD.U32 R7, RZ, RZ, UR4 ;  /* 0x00000004ff077e24 */ /* 0x000fe2000f8e00ff */
[----:B------:R-:W2:Y:S04]  /*2610*/  SYNCS.PHASECHK.TRANS64.TRYWAIT P0, [UR5+0x70], R5 ;  /* 0x00007005ff0075a7 */ /* 0x000ea80008001105 */
[----:B------:R-:W-:Y:S01]  /*2620*/  PRMT R6, R2, 0x654, R7 ;  /* 0x0000065402067816 */ /* 0x000fe20000000007 */
[----:B-1----:R-:W-:Y:S01]  /*2630*/  @!P2 IMAD.MOV.U32 R4, RZ, RZ, 0x10 ;  /* 0x00000010ff04a424 */ /* 0x002fe200078e00ff */
[----:B--2---:R-:W-:Y:S06]  /*2640*/  @!P0 BRA `(.L_x_42) ;  /* 0x0000004400708947 */ /* 0x004fec0003800000 */
.L_x_107:
[----:B------:R-:W-:Y:S01]  /*2650*/  ULEA UR4, UR6, UR37, 0x4 ;  /* 0x0000002506047291 */ /* 0x000fe2000f8e20ff */
[----:B------:R-:W-:Y:S01]  /*2660*/  SEL R3, R6, R3, !P2 ;  /* 0x0000000306037207 */ /* 0x000fe20005000000 */
[----:B------:R-:W-:Y:S01]  /*2670*/  UIADD3 UR5, UPT, UPT, UR5, 0x60, URZ ;  /* 0x0000006005057890 */ /* 0x000fe2000fffe0ff */
[----:B-1----:R-:W-:Y:S01]  /*2680*/  LEA R0, R11, UR37, 0x3 ;  /* 0x000000250b007c11 */ /* 0x002fe2000f8e18ff */
[----:B------:R-:W-:Y:S01]  /*2690*/  UIADD3 UR4, UPT, UPT, UR4, 0xf0, URZ ;  /* 0x000000f004047890 */ /* 0x000fe2000fffe0ff */
[----:B------:R-:W-:Y:S01]  /*26a0*/  SHF.L.U32 R5, R10, 0x1f, RZ ;  /* 0x0000001f0a057819 */ /* 0x000fe200000006ff */
[----:B------:R1:W-:Y:S01]  /*26b0*/  @!P2 SYNCS.ARRIVE.TRANS64.RED RZ, [R3+URZ], R4 ;  /* 0x0000000403ffa9a7 */ /* 0x0003e200080004ff */
[----:B------:R-:W-:Y:S01]  /*26c0*/  UIADD3 UR6, UPT, UPT, UR6, 0x1, URZ ;  /* 0x0000000106067890 */ /* 0x000fe2000fffe0ff */
[----:B------:R-:W-:-:S03]  /*26d0*/  VIADD R8, R8, 0x1 ;  /* 0x0000000108087836 */ /* 0x000fc60000000000 */
[----:B------:R-:W-:Y:S02]  /*26e0*/  UISETP.NE.AND UP0, UPT, UR6, 0x2, UPT ;  /* 0x000000020600788c */ /* 0x000fe4000bf05270 */
[----:B------:R-:W-:Y:S06]  /*26f0*/  UGETNEXTWORKID.BROADCAST [UR4], [UR5] ;  /* 0x00000000040073ca */ /* 0x000fec0008000100 */
[----:B------:R-:W-:Y:S01]  /*2700*/  USEL UR4, URZ, 0x1, UP0 ;  /* 0x00000001ff047887 */ /* 0x000fe20008000000 */
[----:B------:R-:W-:Y:S01]  /*2710*/  ISETP.NE.AND P0, PT, R8, 0x2, PT ;  /* 0x000000020800780c */ /* 0x000fe20003f05270 */
[----:B------:R-:W-:Y:S01]  /*2720*/  USEL UR6, UR6, URZ, UP0 ;  /* 0x000000ff06067287 */ /* 0x000fe20008000000 */
[----:B------:R-:W2:Y:S03]  /*2730*/  SYNCS.PHASECHK.TRANS64.TRYWAIT P1, [R0+URZ+0x60], R5 ;  /* 0x00006005000075a7 */ /* 0x000ea600080211ff */
[----:B------:R-:W-:Y:S01]  /*2740*/  LOP3.LUT R12, R12, UR4, RZ, 0x3c, !PT ;  /* 0x000000040c0c7c12 */ /* 0x000fe2000f8e3cff */
[----:B-12---:R-:W-:Y:S07]  /*2750*/  @!P1 BRA `(.L_x_43) ;  /* 0x0000004400449947 */ /* 0x006fee0003800000 */
.L_x_108:
[C---:B------:R-:W-:Y:S01]  /*2760*/  LEA R4, R11.reuse, UR37, 0x4 ;  /* 0x000000250b047c11 */ /* 0x040fe2000f8e20ff */
[----:B-1----:R-:W-:Y:S01]  /*2770*/  VIADD R0, R0, 0x70 ;  /* 0x0000007000007836 */ /* 0x002fe20000000000 */
[----:B------:R-:W-:Y:S01]  /*2780*/  SEL R8, R8, RZ, P0 ;  /* 0x000000ff08087207 */ /* 0x000fe20000000000 */
[----:B------:R-:W-:-:S03]  /*2790*/  VIADD R11, R11, 0x1 ;  /* 0x000000010b0b7836 */ /* 0x000fc60000000000 */
[----:B------:R-:W1:Y:S01]  /*27a0*/  LDS.128 R4, [R4+0xf0] ;  /* 0x0000f00004047984 */ /* 0x000e620000000c00 */
[----:B------:R-:W-:Y:S02]  /*27b0*/  PRMT R0, RZ, 0x654, R0 ;  /* 0x00000654ff007816 */ /* 0x000fe40000000000 */
[C---:B------:R-:W-:Y:S01]  /*27c0*/  ISETP.NE.AND P1, PT, R11.reuse, 0x2, PT ;  /* 0x000000020b00780c */ /* 0x040fe20003f25270 */
[----:B------:R-:W-:Y:S01]  /*27d0*/  @!PT LDS RZ, [RZ] ;  /* 0x00000000fffff984 */ /* 0x000fe20000000800 */
[----:B------:R-:W-:Y:S01]  /*27e0*/  @!PT LDS RZ, [RZ] ;  /* 0x00000000fffff984 */ /* 0x000fe20000000800 */
[----:B------:R-:W-:Y:S01]  /*27f0*/  @!PT LDS RZ, [RZ] ;  /* 0x00000000fffff984 */ /* 0x000fe20000000800 */
[----:B------:R-:W-:Y:S01]  /*2800*/  @!PT LDS RZ, [RZ] ;  /* 0x00000000fffff984 */ /* 0x000fe20000000800 */
[----:B------:R2:W-:Y:S06]  /*2810*/  MEMBAR.ALL.CTA ;  /* 0x0000000000007992 */ /* 0x0005ec0000008000 */
[----:B--2---:R-:W2:Y:S01]  /*2820*/  FENCE.VIEW.ASYNC.S ;  /* 0x00000000000073c6 */ /* 0x004ea20000000000 */
[----:B------:R-:W-:Y:S01]  /*2830*/  SEL R11, R11, RZ, P1 ;  /* 0x000000ff0b0b7207 */ /* 0x000fe20000800000 */
[----:B--2---:R2:W-:Y:S01]  /*2840*/  SYNCS.ARRIVE.TRANS64.RED.A1T0 RZ, [R0+URZ], RZ ;  /* 0x000000ff00ff79a7 */ /* 0x0045e200081004ff */
[----:B-1----:R-:W-:-:S02]  /*2850*/  LOP3.LUT P3, RZ, R6, 0x1, RZ, 0xc0, !PT ;  /* 0x0000000106ff7812 */ /* 0x002fc4000786c0ff */
[----:B------:R-:W-:-:S04]  /*2860*/  SEL R5, RZ, 0x1, P1 ;  /* 0x00000001ff057807 */ /* 0x000fc80000800000 */
[----:B------:R-:W-:Y:S02]  /*2870*/  LOP3.LUT R10, R10, R5, RZ, 0x3c, !PT ;  /* 0x000000050a0a7212 */ /* 0x000fe400078e3cff */
[----:B--2---:R-:W-:-:S04]  /*2880*/  SEL R0, RZ, 0x1, P0 ;  /* 0x00000001ff007807 */ /* 0x004fc80000000000 */
[----:B------:R-:W-:Y:S01]  /*2890*/  LOP3.LUT R9, R9, R0, RZ, 0x3c, !PT ;  /* 0x0000000009097212 */ /* 0x000fe200078e3cff */
[----:B------:R-:W-:Y:S06]  /*28a0*/  @P3 BRA `(.L_x_44) ;  /* 0xfffffffc002c3947 */ /* 0x000fec000383ffff */
[----:B------:R-:W-:Y:S01]  /*28b0*/  ULEA UR5, UR6, UR37, 0x3 ;  /* 0x0000002506057291 */ /* 0x000fe2000f8e18ff */
[----:B------:R-:W-:-:S08]  /*28c0*/  SHF.L.U32 R3, R12, 0x1f, RZ ;  /* 0x0000001f0c037819 */ /* 0x000fd000000006ff */
[----:B------:R-:W1:Y:S02]  /*28d0*/  SYNCS.PHASECHK.TRANS64 P0, [UR5+0x70], R3 ;  /* 0x00007003ff0075a7 */ /* 0x000e640008001005 */
[----:B-1----:R-:W-:Y:S05]  /*28e0*/  @P0 BRA `(.L_x_45) ;  /* 0x0000000000080947 */ /* 0x002fea0003800000 */
[----:B------:R-:W1:Y:S02]  /*28f0*/  SYNCS.PHASECHK.TRANS64.TRYWAIT P0, [UR5+0x70], R3 ;  /* 0x00007003ff0075a7 */ /* 0x000e640008001105 */
[----:B-1----:R-:W-:Y:S05]  /*2900*/  @!P0 BRA `(.L_x_46) ;  /* 0x0000004000ec8947 */ /* 0x002fea0003800000 */
.L_x_45:
[----:B------:R-:W-:-:S04]  /*2910*/  UIADD3 UR4, UPT, UPT, UR6, 0x1, URZ ;  /* 0x0000000106047890 */ /* 0x000fc8000fffe0ff */
[----:B------:R-:W-:-:S04]  /*2920*/  UISETP.NE.AND UP0, UPT, UR4, 0x2, UPT ;  /* 0x000000020400788c */ /* 0x000fc8000bf05270 */
[----:B------:R-:W-:Y:S02]  /*2930*/  USEL UR7, URZ, 0x1, UP0 ;  /* 0x00000001ff077887 */ /* 0x000fe40008000000 */
[----:B------:R-:W-:-:S04]  /*2940*/  USEL UR4, UR4, URZ, UP0 ;  /* 0x000000ff04047287 */ /* 0x000fc80008000000 */
[----:B------:R-:W-:Y:S01]  /*2950*/  ULEA UR4, UR4, UR37, 0x3 ;  /* 0x0000002504047291 */ /* 0x000fe2000f8e18ff */
[----:B-1----:R-:W-:-:S04]  /*2960*/  LOP3.LUT R3, R12, UR7, RZ, 0x3c, !PT ;  /* 0x000000070c037c12 */ /* 0x002fc8000f8e3cff */
[----:B------:R-:W-:-:S04]  /*2970*/  SHF.L.U32 R0, R3, 0x1f, RZ ;  /* 0x0000001f03007819 */ /* 0x000fc800000006ff */
[----:B------:R-:W1:Y:S02]  /*2980*/  SYNCS.PHASECHK.TRANS64 P0, [UR4+0x70], R0 ;  /* 0x00007000ff0075a7 */ /* 0x000e640008001004 */
[----:B-1----:R-:W-:Y:S05]  /*2990*/  @P0 EXIT ;  /* 0x000000000000094d */ /* 0x002fea0003800000 */
[----:B------:R-:W-:Y:S02]  /*29a0*/  SHF.L.U32 R3, R3, 0x1f, RZ ;  /* 0x0000001f03037819 */ /* 0x000fe400000006ff */
[----:B------:R-:W-:-:S07]  /*29b0*/  MOV R0, UR4 ;  /* 0x0000000400007c02 */ /* 0x000fce0008000f00 */
.L_x_47:
[----:B-1----:R1:W2:Y:S02]  /*29c0*/  SYNCS.PHASECHK.TRANS64.TRYWAIT P0, [R0+URZ+0x70], R3 ;  /* 0x00007003000075a7 */ /* 0x0022a400080011ff */
[----:B--2---:R-:W-:Y:S05]  /*29d0*/  @!P0 NANOSLEEP.SYNCS 0x989680 ;  /* 0x009896800000895d */ /* 0x004fea0003900000 */
[----:B------:R-:W2:Y:S02]  /*29e0*/  @!P0 SYNCS.PHASECHK.TRANS64 P0, [R0+URZ+0x70], R3 ;  /* 0x00007003000085a7 */ /* 0x000ea400080010ff */
[----:B--2---:R-:W-:Y:S05]  /*29f0*/  @P0 EXIT ;  /* 0x000000000000094d */ /* 0x004fea0003800000 */
[----:B------:R-:W-:Y:S05]  /*2a00*/  BRA `(.L_x_47) ;  /* 0xfffffffc00ec7947 */ /* 0x000fea000383ffff */
.L_x_40:
[----:B------:R-:W-:-:S09]  /*2a10*/  UISETP.NE.AND UP1, UPT, UR8, URZ, UPT ;  /* 0x000000ff0800728c */ /* 0x000fd2000bf25270 */
[----:B------:R-:W-:Y:S05]  /*2a20*/  BRA.U UP1, `(.L_x_48) ;  /* 0x0000000d01b47547 */ /* 0x000fea000b800000 */
[----:B------:R-:W-:Y:S01]  /*2a30*/  UMOV UR4, 0x40 ;  /* 0x0000004000047882 */ /* 0x000fe20000000000 */
[----:B------:R-:W-:Y:S01]  /*2a40*/  NOP ;  /* 0x0000000000007918 */ /* 0x000fe20000000000 */
[----:B------:R-:W-:Y:S01]  /*2a50*/  ULEA UR4, UR37, UR4, 0x18 ;  /* 0x0000000425047291 */ /* 0x000fe2000f8ec0ff */
[----:B------:R-:W-:Y:S02]  /*2a60*/  UMOV UR5, 0x400 ;  /* 0x0000040000057882 */ /* 0x000fe40000000000 */
[----:B------:R-:W-:-:S06]  /*2a70*/  ULEA UR37, UR37, UR5, 0x18 ;  /* 0x0000000525257291 */ /* 0x000fcc000f8ec0ff */
[----:B------:R-:W1:Y:S02]  /*2a80*/  LDS.U8 R0, [UR4+0x1c] ;  /* 0x00001c04ff007984 */ /* 0x000e640008000000 */
[----:B-1----:R-:W-:-:S13]  /*2a90*/  ISETP.NE.AND P0, PT, R0, RZ, PT ;  /* 0x000000ff0000720c */ /* 0x002fda0003f05270 */
[----:B------:R-:W-:Y:S05]  /*2aa0*/  @P0 BRA `(.L_x_49) ;  /* 0x0000000000580947 */ /* 0x000fea0003800000 */
[----:B------:R-:W-:-:S13]  /*2ab0*/  ELECT P0, URZ, PT ;  /* 0x0000000000ff782f */ /* 0x000fda0003800000 */
[----:B------:R-:W-:Y:S05]  /*2ac0*/  @!P0 BRA `(.L_x_50) ;  /* 0x0000000000608947 */ /* 0x000fea0003800000 */
[----:B------:R-:W-:Y:S01]  /*2ad0*/  UMOV UR5, 0x10 ;  /* 0x0000001000057882 */ /* 0x000fe20000000000 */
[----:B------:R-:W-:Y:S01]  /*2ae0*/  HFMA2 R0, -RZ, RZ, 0, 5.9604644775390625e-08 ;  /* 0x00000001ff007431 */ /* 0x000fe200000001ff */
[----:B------:R-:W-:-:S03]  /*2af0*/  MOV R2, 0xffff ;  /* 0x0000ffff00027802 */ /* 0x000fc60000000f00 */
[----:B------:R-:W-:Y:S04]  /*2b00*/  DEPBAR.LE SB1, 0x36 ;  /* 0x00009d800000791a */ /* 0x000fe80000000000 */
[----:B------:R-:W1:Y:S02]  /*2b10*/  UTCATOMSWS.FIND_AND_SET.ALIGN UP0, UR5, UR5 ;  /* 0x00000005000575e3 */ /* 0x000e640008000800 */
[----:B-1----:R-:W-:Y:S01]  /*2b20*/  MOV R3, UR5 ;  /* 0x0000000500037c02 */ /* 0x002fe20008000f00 */
[----:B------:R-:W-:Y:S06]  /*2b30*/  BRA.U UP0, `(.L_x_51) ;  /* 0x0000000100187547 */ /* 0x000fec000b800000 */
.L_x_52:
[----:B------:R-:W-:Y:S05]  /*2b40*/  NANOSLEEP 0x64 ;  /* 0x000000640000795d */ /* 0x000fea0003800000 */
[----:B------:R-:W-:-:S05]  /*2b50*/  UMOV UR5, 0x10 ;  /* 0x0000001000057882 */ /* 0x000fca0000000000 */
[----:B------:R-:W-:Y:S04]  /*2b60*/  DEPBAR.LE SB1, 0x36 ;  /* 0x00009d800000791a */ /* 0x000fe80000000000 */
[----:B------:R-:W1:Y:S02]  /*2b70*/  UTCATOMSWS.FIND_AND_SET.ALIGN UP0, UR5, UR5 ;  /* 0x00000005000575e3 */ /* 0x000e640008000800 */
[----:B-1----:R-:W-:Y:S01]  /*2b80*/  MOV R3, UR5 ;  /* 0x0000000500037c02 */ /* 0x002fe20008000f00 */
[----:B------:R-:W-:Y:S05]  /*2b90*/  BRA.U !UP0, `(.L_x_52) ;  /* 0xfffffffd08e87547 */ /* 0x000fea000b83ffff */
.L_x_51:
[-C--:B------:R-:W-:Y:S02]  /*2ba0*/  SHF.L.U32 R2, R2, R3.reuse, RZ ;  /* 0x0000000302027219 */ /* 0x080fe400000006ff */
[----:B------:R-:W-:Y:S01]  /*2bb0*/  SHF.L.U32 R0, R0, R3, RZ ;  /* 0x0000000300007219 */ /* 0x000fe200000006ff */
[----:B------:R-:W-:Y:S02]  /*2bc0*/  IMAD.SHL.U32 R3, R3, 0x20, RZ ;  /* 0x0000002003037824 */ /* 0x000fe400078e00ff */
[----:B------:R1:W-:Y:S04]  /*2bd0*/  ATOMS.OR RZ, [UR4+0x14], R2 ;  /* 0x00001402ffff798c */ /* 0x0003e8000b000004 */
[----:B------:R1:W-:Y:S04]  /*2be0*/  ATOMS.OR RZ, [UR4+0x18], R0 ;  /* 0x00001800ffff798c */ /* 0x0003e8000b000004 */
[----:B------:R1:W-:Y:S01]  /*2bf0*/  STS [UR37+0x110], R3 ;  /* 0x00011003ff007988 */ /* 0x0003e20008000825 */
[----:B------:R-:W-:Y:S05]  /*2c00*/  BRA `(.L_x_50) ;  /* 0x0000000000107947 */ /* 0x000fea0003800000 */
.L_x_49:
[----:B------:R-:W-:Y:S02]  /*2c10*/  MOV R0, 0xffffffff ;  /* 0xffffffff00007802 */ /* 0x000fe40000000f00 */
[----:B------:R-:W-:-:S03]  /*2c20*/  MOV R2, 0x2c50 ;  /* 0x00002c5000027802 */ /* 0x000fc60000000f00 */
[----:B------:R1:W-:Y:S04]  /*2c30*/  STS [UR37+0x110], R0 ;  /* 0x00011000ff007988 */ /* 0x0003e80008000825 */
[----:B-1-3-5:R-:W-:Y:S05]  /*2c40*/  CALL.REL.NOINC `($__internal_1_$__cuda_sm10x_tcgen05_guardrail_trap_phase_invalid_during_alloc) ;  /* 0x0000004400687944 */ /* 0x02afea0003c00000 */
.L_x_50:
[----:B------:R-:W-:Y:S05]  /*2c50*/  WARPSYNC.ALL ;  /* 0x0000000000007948 */ /* 0x000fea0003800000 */
[----:B------:R-:W2:Y:S01]  /*2c60*/  S2UR UR5, SR_CgaCtaId ;  /* 0x00000000000579c3 */ /* 0x000ea20000008800 */
[----:B------:R-:W-:Y:S01]  /*2c70*/  UMOV UR4, 0x400 ;  /* 0x0000040000047882 */ /* 0x000fe20000000000 */
[----:B------:R-:W-:-:S06]  /*2c80*/  NOP ;  /* 0x0000000000007918 */ /* 0x000fcc0000000000 */
[----:B------:R-:W-:Y:S06]  /*2c90*/  BAR.ARV 0x6, 0xa0 ;  /* 0x0182800000007b1d */ /* 0x000fec0000002000 */
[----:B------:R-:W4:Y:S01]  /*2ca0*/  LDCU UR7, c[0x0][0x38c] ;  /* 0x00007180ff0777ac */ /* 0x000f220008000800 */
[----:B------:R-:W-:Y:S01]  /*2cb0*/  IMAD.MOV.U32 R11, RZ, RZ, 0x1 ;  /* 0x00000001ff0b7424 */ /* 0x000fe200078e00ff */
[----:B------:R-:W-:Y:S01]  /*2cc0*/  CS2R R8, SRZ ;  /* 0x0000000000087805 */ /* 0x000fe2000001ff00 */
[----:B------:R-:W-:Y:S01]  /*2cd0*/  IMAD.MOV.U32 R10, RZ, RZ, RZ ;  /* 0x000000ffff0a7224 */ /* 0x000fe200078e00ff */
[----:B------:R-:W3:Y:S01]  /*2ce0*/  LDCU UR6, c[0x0][0x38c] ;  /* 0x00007180ff0677ac */ /* 0x000ee20008000800 */
[----:B------:R-:W-:Y:S01]  /*2cf0*/  UMOV UR15, URZ ;  /* 0x000000ff000f7c82 */ /* 0x000fe20008000000 */
[----:B------:R-:W-:Y:S01]  /*2d00*/  UMOV UR14, URZ ;  /* 0x000000ff000e7c82 */ /* 0x000fe20008000000 */
[----:B--2---:R-:W-:Y:S01]  /*2d10*/  ULEA UR5, UR5, UR4, 0x18 ;  /* 0x0000000405057291 */ /* 0x004fe2000f8ec0ff */
[----:B------:R-:W-:Y:S01]  /*2d20*/  UMOV UR24, 0x0 ;  /* 0x0000000000187882 */ /* 0x000fe20000000000 */
[----:B------:R-:W-:-:S02]  /*2d30*/  UMOV UR25, 0x8100490 ;  /* 0x0810049000197882 */ /* 0x000fc40000000000 */
[----:B------:R-:W-:Y:S02]  /*2d40*/  UIADD3 UR10, UPT, UPT, UR5, 0x4400, URZ ;  /* 0x00004400050a7890 */ /* 0x000fe4000fffe0ff */
[----:B------:R-:W-:Y:S02]  /*2d50*/  UIADD3 UR11, UPT, UPT, UR5, 0x14400, URZ ;  /* 0x00014400050b7890 */ /* 0x000fe4000fffe0ff */
[----:B----4-:R-:W-:Y:S01]  /*2d60*/  UIADD3 UR7, UPT, UPT, UR7, 0x7f, URZ ;  /* 0x0000007f07077890 */ /* 0x010fe2000fffe0ff */
[----:B-1----:R-:W1:Y:S01]  /*2d70*/  LDS R0, [UR5+0x110] ;  /* 0x00011005ff007984 */ /* 0x002e620008000800 */
[----:B------:R-:W-:Y:S02]  /*2d80*/  USHF.R.U32.HI UR10, URZ, 0x4, UR10 ;  /* 0x00000004ff0a7899 */ /* 0x000fe4000801160a */
[----:B------:R-:W-:Y:S02]  /*2d90*/  USHF.R.S32.HI UR4, URZ, 0x1f, UR7 ;  /* 0x0000001fff047899 */ /* 0x000fe40008011407 */
[----:B------:R-:W-:-:S02]  /*2da0*/  USHF.R.U32.HI UR11, URZ, 0x4, UR11 ;  /* 0x00000004ff0b7899 */ /* 0x000fc4000801160b */
[----:B------:R-:W-:Y:S02]  /*2db0*/  ULEA.HI UR4, UR4, UR7, URZ, 0x7 ;  /* 0x0000000704047291 */ /* 0x000fe4000f8f38ff */
[----:B------:R-:W-:Y:S02]  /*2dc0*/  ULOP3.LUT UR10, UR10, 0x3fff, URZ, 0xc0, !UPT ;  /* 0x00003fff0a0a7892 */ /* 0x000fe4000f8ec0ff */
[----:B------:R-:W-:Y:S02]  /*2dd0*/  USHF.R.S32.HI UR4, URZ, 0x7, UR4 ;  /* 0x00000007ff047899 */ /* 0x000fe40008011404 */
[----:B------:R-:W-:Y:S02]  /*2de0*/  ULOP3.LUT UR11, UR11, 0x3fff, URZ, 0xc0, !UPT ;  /* 0x00003fff0b0b7892 */ /* 0x000fe4000f8ec0ff */
[----:B------:R-:W-:Y:S01]  /*2df0*/  UISETP.LT.AND UP0, UPT, UR4, 0x1, UPT ;  /* 0x000000010400788c */ /* 0x000fe2000bf01270 */
[----:B------:R-:W-:Y:S01]  /*2e00*/  UMOV UR22, 0x0 ;  /* 0x0000000000167882 */ /* 0x000fe20000000000 */
[----:B------:R-:W-:-:S02]  /*2e10*/  UMOV UR23, 0x8100490 ;  /* 0x0810049000177882 */ /* 0x000fc40000000000 */
[----:B------:R-:W-:Y:S02]  /*2e20*/  USEL UR9, UR4, 0x1, !UP0 ;  /* 0x0000000104097887 */ /* 0x000fe4000c000000 */
[----:B------:R-:W-:Y:S02]  /*2e30*/  ULOP3.LUT UR10, UR10, 0x10000, URZ, 0xfc, !UPT ;  /* 0x000100000a0a7892 */ /* 0x000fe4000f8efcff */
[----:B------:R-:W-:Y:S02]  /*2e40*/  ULOP3.LUT UR11, UR11, 0x10000, URZ, 0xfc, !UPT ;  /* 0x000100000b0b7892 */ /* 0x000fe4000f8efcff */
[----:B------:R-:W-:Y:S02]  /*2e50*/  UIADD3 UR9, UPT, UPT, -UR9, URZ, URZ ;  /* 0x000000ff09097290 */ /* 0x000fe4000fffe1ff */
[----:B---3--:R-:W-:Y:S01]  /*2e60*/  UISETP.GE.AND UP3, UPT, UR6, 0x1, UPT ;  /* 0x000000010600788c */ /* 0x008fe2000bf66270 */
[----:B------:R-:W-:Y:S01]  /*2e70*/  UMOV UR20, 0x0 ;  /* 0x0000000000147882 */ /* 0x000fe20000000000 */
[----:B------:R-:W-:Y:S01]  /*2e80*/  UMOV UR21, 0x8100490 ;  /* 0x0810049000157882 */ /* 0x000fe20000000000 */
[----:B------:R-:W-:Y:S01]  /*2e90*/  UMOV UR18, 0x0 ;  /* 0x0000000000127882 */ /* 0x000fe20000000000 */
[----:B------:R-:W-:Y:S01]  /*2ea0*/  UMOV UR19, 0x8100490 ;  /* 0x0810049000137882 */ /* 0x000fe20000000000 */
[----:B-1----:R-:W-:-:S15]  /*2eb0*/  R2UR UR16, R0 ;  /* 0x00000000001072ca */ /* 0x002fde00000e0000 */
.L_x_59:
[----:B------:R-:W-:Y:S02]  /*2ec0*/  LEA R0, R10, UR5, 0x3 ;  /* 0x000000050a007c11 */ /* 0x000fe4000f8e18ff */
[----:B------:R-:W-:Y:S02]  /*2ed0*/  SHF.L.U32 R5, R9, 0x1f, RZ ;  /* 0x0000001f09057819 */ /* 0x000fe400000006ff */
[----:B------:R-:W-:Y:S01]  /*2ee0*/  PLOP3.LUT P0, PT, PT, PT, UP3, 0x80, 0x8 ;  /* 0x000000000008781c */ /* 0x000fe20003f0f038 */
[----:B------:R-:W-:Y:S01]  /*2ef0*/  VIADD R3, R0, 0x70 ;  /* 0x0000007000037836 */ /* 0x000fe20000000000 */
[----:B-1----:R-:W1:Y:S02]  /*2f00*/  SYNCS.PHASECHK.TRANS64.TRYWAIT P1, [R0+URZ+0x60], R5 ;  /* 0x00006005000075a7 */ /* 0x002e6400080211ff */
[----:B-1-3--:R-:W-:Y:S09]  /*2f10*/  @!P1 BRA `(.L_x_53) ;  /* 0x0000003c00809947 */ /* 0x00aff20003800000 */
.L_x_110:
[----:B------:R-:W-:Y:S01]  /*2f20*/  LEA R4, R10, UR5, 0x4 ;  /* 0x000000050a047c11 */ /* 0x000fe2000f8e20ff */
[----:B------:R-:W-:Y:S01]  /*2f30*/  @UP3 ULEA UR6, UR14, UR5, 0x3 ;  /* 0x000000050e063291 */ /* 0x000fe2000f8e18ff */
[----:B------:R-:W-:Y:S01]  /*2f40*/  PLOP3.LUT P2, PT, PT, PT, PT, 0x80, 0x8 ;  /* 0x000000000008781c */ /* 0x000fe20003f4f070 */
[----:B------:R-:W-:Y:S01]  /*2f50*/  ULEA UR7, UR15, UR5, 0x3 ;  /* 0x000000050f077291 */ /* 0x000fe2000f8e18ff */
[----:B------:R-:W-:Y:S01]  /*2f60*/  PRMT R3, RZ, 0x654, R3 ;  /* 0x00000654ff037816 */ /* 0x000fe20000000003 */
[----:B------:R-:W-:Y:S01]  /*2f70*/  ULEA UR8, UR15, UR16, 0x6 ;  /* 0x000000100f087291 */ /* 0x000fe2000f8e30ff */
[----:B-1----:R-:W1:Y:S01]  /*2f80*/  LDS.128 R4, [R4+0xf0] ;  /* 0x0000f00004047984 */ /* 0x002e620000000c00 */
[----:B------:R-:W-:Y:S02]  /*2f90*/  @P0 SHF.L.U32 R2, R8, 0x1f, RZ ;  /* 0x0000001f08020819 */ /* 0x000fe400000006ff */
[----:B------:R-:W-:Y:S01]  /*2fa0*/  SHF.L.U32 R0, R11, 0x1f, RZ ;  /* 0x0000001f0b007819 */ /* 0x000fe200000006ff */
[----:B------:R-:W-:Y:S01]  /*2fb0*/  @!PT LDS RZ, [RZ] ;  /* 0x00000000fffff984 */ /* 0x000fe20000000800 */
[----:B------:R-:W-:Y:S01]  /*2fc0*/  @!PT LDS RZ, [RZ] ;  /* 0x00000000fffff984 */ /* 0x000fe20000000800 */
[----:B------:R-:W-:Y:S01]  /*2fd0*/  @!PT LDS RZ, [RZ] ;  /* 0x00000000fffff984 */ /* 0x000fe20000000800 */
[----:B------:R-:W-:Y:S01]  /*2fe0*/  @!PT LDS RZ, [RZ] ;  /* 0x00000000fffff984 */ /* 0x000fe20000000800 */
[----:B------:R2:W-:Y:S06]  /*2ff0*/  MEMBAR.ALL.CTA ;  /* 0x0000000000007992 */ /* 0x0005ec0000008000 */
[----:B--2---:R-:W2:Y:S02]  /*3000*/  FENCE.VIEW.ASYNC.S ;  /* 0x00000000000073c6 */ /* 0x004ea40000000000 */
[----:B--2---:R2:W-:Y:S01]  /*3010*/  SYNCS.ARRIVE.TRANS64.RED.A1T0 RZ, [R3+URZ], RZ ;  /* 0x000000ff03ff79a7 */ /* 0x0045e200081004ff */
[----:B------:R2:W3:Y:S01]  /*3020*/  @P0 SYNCS.PHASECHK.TRANS64.TRYWAIT P2, [UR6], R2 ;  /* 0x00000002ff0005a7 */ /* 0x0004e20008041106 */
[----:B-1----:R-:W-:Y:S01]  /*3030*/  LOP3.LUT P1, RZ, R6, 0x1, RZ, 0xc0, !PT ;  /* 0x0000000106ff7812 */ /* 0x002fe2000782c0ff */
[----:B------:R-:W1:Y:S02]  /*3040*/  SYNCS.PHASECHK.TRANS64.TRYWAIT P0, [UR7+0xa0], R0 ;  /* 0x0000a000ff0075a7 */ /* 0x000e640008001107 */
[----:B-123--:R-:W-:Y:S10]  /*3050*/  @!P0 BRA `(.L_x_54) ;  /* 0x0000003c00448947 */ /* 0x00eff40003800000 */
.L_x_112:
[----:B------:R-:W-:Y:S01]  /*3060*/  IADD3 R10, PT, PT, R10, 0x1, RZ ;  /* 0x000000010a0a7810 */ /* 0x000fe20007ffe0ff */
[----:B------:R-:W-:Y:S06]  /*3070*/  BRA.U !UP3, `(.L_x_55) ;  /* 0x000000010bc07547 */ /* 0x000fec000b800000 */
[----:B------:R-:W-:Y:S01]  /*3080*/  UPLOP3.LUT UP4, UPT, UPT, UPT, UPT, 0x40, 0x4 ;  /* 0x000000000004789c */ /* 0x000fe20003f8e870 */
[----:B------:R-:W-:Y:S01]  /*3090*/  UMOV UR13, UR9 ;  /* 0x00000009000d7c82 */ /* 0x000fe20008000000 */
[----:B------:R-:W-:Y:S01]  /*30a0*/  UMOV UR12, UR4 ;  /* 0x00000004000c7c82 */ /* 0x000fe20008000000 */
[----:B------:R-:W-:-:S08]  /*30b0*/  UMOV UR17, UR14 ;  /* 0x0000000e00117c82 */ /* 0x000fd00008000000 */
.L_x_58:
[----:B------:R-:W-:Y:S02]  /*30c0*/  UIADD3 UR13, UPT, UPT, UR13, 0x1, URZ ;  /* 0x000000010d0d7890 */ /* 0x000fe4000fffe0ff */
[----:B--2---:R-:W-:Y:S02]  /*30d0*/  ULEA UR6, UR17, UR5, 0x3 ;  /* 0x0000000511067291 */ /* 0x004fe4000f8e18ff */
[----:B------:R-:W-:Y:S01]  /*30e0*/  UISETP.NE.AND UP0, UPT, UR13, URZ, UPT ;  /* 0x000000ff0d00728c */ /* 0x000fe2000bf05270 */
[----:B---3--:R-:W-:Y:S10]  /*30f0*/  @P2 BRA `(.L_x_56) ;  /* 0x00000000000c2947 */ /* 0x008ff40003800000 */
[----:B-1----:R-:W-:Y:S04]  /*3100*/  SHF.L.U32 R3, R8, 0x1f, RZ ;  /* 0x0000001f08037819 */ /* 0x002fe800000006ff */
[----:B------:R-:W1:Y:S02]  /*3110*/  SYNCS.PHASECHK.TRANS64.TRYWAIT P0, [UR6], R3 ;  /* 0x00000003ff0075a7 */ /* 0x000e640008001106 */
[----:B-1----:R-:W-:Y:S05]  /*3120*/  @!P0 BRA `(.L_x_57) ;  /* 0x0000003c00288947 */ /* 0x002fea0003800000 */
.L_x_56:
[----:B------:R-:W-:Y:S01]  /*3130*/  UISETP.NE.AND UP1, UPT, UR12, 0x1, UPT ;  /* 0x000000010c00788c */ /* 0x000fe2000bf25270 */
[----:B------:R-:W-:Y:S01]  /*3140*/  PLOP3.LUT P2, PT, PT, PT, PT, 0x80, 0x8 ;  /* 0x000000000008781c */ /* 0x000fe20003f4f070 */
[----:B------:R-:W-:Y:S02]  /*3150*/  UIADD3 UR14, UPT, UPT, UR17, 0x1, URZ ;  /* 0x00000001110e7890 */ /* 0x000fe4000fffe0ff */
[----:B------:R-:W-:Y:S02]  /*3160*/  ULEA UR28, UR17, UR11, 0x9 ;  /* 0x0000000b111c7291 */ /* 0x000fe4000f8e48ff */
[----:B------:R-:W-:Y:S01]  /*3170*/  UISETP.NE.AND UP2, UPT, UR14, 0x4, UPT ;  /* 0x000000040e00788c */ /* 0x000fe2000bf45270 */
[----:B------:R-:W-:Y:S01]  /*3180*/  PLOP3.LUT P0, PT, PT, PT, UP1, 0x80, 0x8 ;  /* 0x000000000008781c */ /* 0x000fe20003f0f018 */
[----:B------:R-:W-:Y:S02]  /*3190*/  UIADD3 UR40, UPT, UPT, UR28, 0x2, URZ ;  /* 0x000000021c287890 */ /* 0x000fe4000fffe0ff */
[----:B------:R-:W-:Y:S02]  /*31a0*/  USEL UR27, URZ, 0x1, UP2 ;  /* 0x00000001ff1b7887 */ /* 0x000fe40009000000 */
[----:B------:R-:W-:Y:S02]  /*31b0*/  USEL UR14, UR14, URZ, UP2 ;  /* 0x000000ff0e0e7287 */ /* 0x000fe40009000000 */
[----:B------:R-:W-:Y:S02]  /*31c0*/  UIADD3 UR36, UPT, UPT, UR28, 0x4, URZ ;  /* 0x000000041c247890 */ /* 0x000fe4000fffe0ff */
[----:B------:R-:W-:Y:S01]  /*31d0*/  @UP1 ULEA UR26, UR14, UR5, 0x3 ;  /* 0x000000050e1a1291 */ /* 0x000fe2000f8e18ff */
[----:B------:R-:W-:Y:S01]  /*31e0*/  LOP3.LUT R8, R8, UR27, RZ, 0x3c, !PT ;  /* 0x0000001b08087c12 */ /* 0x000fe2000f8e3cff */
[----:B------:R-:W-:Y:S02]  /*31f0*/  UIADD3 UR32, UPT, UPT, UR28, 0x6, URZ ;  /* 0x000000061c207890 */ /* 0x000fe4000fffe0ff */
[----:B------:R-:W-:Y:S01]  /*3200*/  UIADD3 UR6, UPT, UPT, UR6, 0x20, URZ ;  /* 0x0000002006067890 */ /* 0x000fe2000fffe0ff */
[----:B-1----:R-:W-:Y:S01]  /*3210*/  @P0 SHF.L.U32 R0, R8, 0x1f, RZ ;  /* 0x0000001f08000819 */ /* 0x002fe200000006ff */
[----:B------:R-:W-:Y:S01]  /*3220*/  UIADD3 UR12, UPT, UPT, UR12, -0x1, URZ ;  /* 0xffffffff0c0c7890 */ /* 0x000fe2000fffe0ff */
[----:B------:R-:W-:Y:S02]  /*3230*/  UMOV UR29, 0x40004040 ;  /* 0x40004040001d7882 */ /* 0x000fe40000000000 */
[----:B------:R2:W3:Y:S01]  /*3240*/  @P0 SYNCS.PHASECHK.TRANS64.TRYWAIT P2, [UR26], R0 ;  /* 0x00000000ff0005a7 */ /* 0x0004e2000804111a */
[----:B------:R-:W-:Y:S01]  /*3250*/  ULEA UR26, UR17, UR10, 0xa ;  /* 0x0000000a111a7291 */ /* 0x000fe2000f8e50ff */
[----:B------:R-:W-:Y:S01]  /*3260*/  UMOV UR27, 0x40004040 ;  /* 0x40004040001b7882 */ /* 0x000fe20000000000 */
[----:B------:R-:W-:Y:S02]  /*3270*/  UMOV UR41, 0x40004040 ;  /* 0x4000404000297882 */ /* 0x000fe40000000000 */
[----:B------:R-:W-:Y:S02]  /*3280*/  UIADD3 UR38, UPT, UPT, UR26, 0x2, URZ ;  /* 0x000000021a267890 */ /* 0x000fe4000fffe0ff */
[----:B------:R-:W-:Y:S02]  /*3290*/  UIADD3 UR34, UPT, UPT, UR26, 0x4, URZ ;  /* 0x000000041a227890 */ /* 0x000fe4000fffe0ff */
[----:B------:R-:W-:Y:S01]  /*32a0*/  UIADD3 UR30, UPT, UPT, UR26, 0x6, URZ ;  /* 0x000000061a1e7890 */ /* 0x000fe2000fffe0ff */
[----:B------:R2:W-:Y:S01]  /*32b0*/  UTCQMMA gdesc[UR26], gdesc[UR28], tmem[UR8], tmem[UR24], idesc[UR25], UP4 ;  /* 0x00ff181c1a0075ea */ /* 0x0005e2000a000308 */
[----:B------:R-:W-:Y:S01]  /*32c0*/  UPLOP3.LUT UP4, UPT, UPT, UPT, UPT, 0x80, 0x8 ;  /* 0x000000000008789c */ /* 0x000fe20003f8f070 */
[----:B------:R-:W-:Y:S01]  /*32d0*/  UMOV UR39, 0x40004040 ;  /* 0x4000404000277882 */ /* 0x000fe20000000000 */
[----:B------:R-:W-:Y:S01]  /*32e0*/  UMOV UR37, 0x40004040 ;  /* 0x4000404000257882 */ /* 0x000fe20000000000 */
[----:B------:R2:W-:Y:S01]  /*32f0*/  UTCQMMA gdesc[UR38], gdesc[UR40], tmem[UR8], tmem[UR22], idesc[UR23], UPT ;  /* 0x00ff1628260075ea */ /* 0x0005e2000b800308 */
[----:B------:R-:W-:Y:S01]  /*3300*/  UMOV UR35, 0x40004040 ;  /* 0x4000404000237882 */ /* 0x000fe20000000000 */
[----:B------:R-:W-:Y:S01]  /*3310*/  UMOV UR33, 0x40004040 ;  /* 0x4000404000217882 */ /* 0x000fe20000000000 */
[----:B------:R-:W-:Y:S01]  /*3320*/  UMOV UR31, 0x40004040 ;  /* 0x40004040001f7882 */ /* 0x000fe20000000000 */
[----:B------:R2:W-:Y:S01]  /*3330*/  UTCQMMA gdesc[UR34], gdesc[UR36], tmem[UR8], tmem[UR20], idesc[UR21], UPT ;  /* 0x00ff1424220075ea */ /* 0x0005e2000b800308 */
[----:B------:R2:W-:Y:S01]  /*3340*/  UTCQMMA gdesc[UR30], gdesc[UR32], tmem[UR8], tmem[UR18], idesc[UR19], UPT ;  /* 0x00ff12201e0075ea */ /* 0x0005e2000b800308 */
[----:B------:R2:W-:Y:S01]  /*3350*/  UTCBAR [UR6], URZ ;  /* 0x000000ff060073e9 */ /* 0x0005e200080000ff */
[----:B------:R-:W-:Y:S01]  /*3360*/  UMOV UR17, UR14 ;  /* 0x0000000e00117c82 */ /* 0x000fe20008000000 */
[----:B------:R-:W-:Y:S05]  /*3370*/  BRA.U UP0, `(.L_x_58) ;  /* 0xfffffffd00507547 */ /* 0x000fea000b83ffff */
.L_x_55:
[----:B------:R-:W-:Y:S01]  /*3380*/  UIADD3 UR15, UPT, UPT, UR15, 0x1, URZ ;  /* 0x000000010f0f7890 */ /* 0x000fe2000fffe0ff */
[C---:B------:R-:W-:Y:S01]  /*3390*/  ISETP.NE.AND P0, PT, R10.reuse, 0x2, PT ;  /* 0x000000020a00780c */ /* 0x040fe20003f05270 */
[----:B------:R-:W-:Y:S02]  /*33a0*/  UIADD3 UR7, UPT, UPT, UR7, 0x80, URZ ;  /* 0x0000008007077890 */ /* 0x000fe4000fffe0ff */
[----:B------:R-:W-:Y:S01]  /*33b0*/  UISETP.NE.AND UP0, UPT, UR15, 0x4, UPT ;  /* 0x000000040f00788c */ /* 0x000fe2000bf05270 */
[----:B-12---:R-:W-:Y:S02]  /*33c0*/  SEL R0, RZ, 0x1, P0 ;  /* 0x00000001ff007807 */ /* 0x006fe40000000000 */
[----:B------:R-:W-:Y:S01]  /*33d0*/  SEL R10, R10, RZ, P0 ;  /* 0x000000ff0a0a7207 */ /* 0x000fe20000000000 */
[----:B------:R-:W-:Y:S01]  /*33e0*/  USEL UR6, URZ, 0x1, UP0 ;  /* 0x00000001ff067887 */ /* 0x000fe20008000000 */
[----:B------:R-:W-:Y:S01]  /*33f0*/  LOP3.LUT R9, R9, R0, RZ, 0x3c, !PT ;  /* 0x0000000009097212 */ /* 0x000fe200078e3cff */
[----:B------:R-:W-:Y:S01]  /*3400*/  USEL UR15, UR15, URZ, UP0 ;  /* 0x000000ff0f0f7287 */ /* 0x000fe20008000000 */
[----:B------:R1:W-:Y:S03]  /*3410*/  UTCBAR [UR7], URZ ;  /* 0x000000ff070073e9 */ /* 0x0003e600080000ff */
[----:B------:R-:W-:Y:S01]  /*3420*/  LOP3.LUT R11, R11, UR6, RZ, 0x3c, !PT ;  /* 0x000000060b0b7c12 */ /* 0x000fe2000f8e3cff */
[----:B------:R-:W-:Y:S07]  /*3430*/  @P1 BRA `(.L_x_59) ;  /* 0xfffffff800a01947 */ /* 0x000fee000383ffff */
[----:B------:R-:W2:Y:S01]  /*3440*/  S2UR UR4, SR_CgaCtaId ;  /* 0x00000000000479c3 */ /* 0x000ea20000008800 */
[----:B------:R-:W-:Y:S01]  /*3450*/  ELECT P0, URZ, PT ;  /* 0x0000000000ff782f */ /* 0x000fe20003800000 */
[----:B------:R-:W-:Y:S01]  /*3460*/  IMAD.MOV.U32 R0, RZ, RZ, 0x1 ;  /* 0x00000001ff007424 */ /* 0x000fe200078e00ff */
[----:B------:R-:W-:Y:S01]  /*3470*/  UIADD3 UR5, UPT, UPT, UR5, 0xa0, URZ ;  /* 0x000000a005057890 */ /* 0x000fe2000fffe0ff */
[----:B------:R-:W-:Y:S01]  /*3480*/  SHF.L.U32 R3, R11, 0x1f, RZ ;  /* 0x0000001f0b037819 */ /* 0x000fe200000006ff */
[----:B------:R-:W-:-:S03]  /*3490*/  UMOV UR6, 0x40 ;  /* 0x0000004000067882 */ /* 0x000fc60000000000 */
[----:B------:R-:W-:Y:S01]  /*34a0*/  UVIRTCOUNT.DEALLOC.SMPOOL 0x80 ;  /* 0x000000800000784c */ /* 0x000fe20000000000 */
[----:B--2---:R-:W-:Y:S02]  /*34b0*/  ULEA UR4, UR4, UR6, 0x18 ;  /* 0x0000000604047291 */ /* 0x004fe4000f8ec0ff */
[----:B------:R-:W-:-:S07]  /*34c0*/  ULEA UR6, UR15, UR5, 0x3 ;  /* 0x000000050f067291 */ /* 0x000fce000f8e18ff */
[----:B------:R2:W-:Y:S02]  /*34d0*/  @P0 STS.U8 [UR4+0x1c], R0 ;  /* 0x00001c00ff000988 */ /* 0x0005e40008000004 */
[----:B------:R-:W4:Y:S02]  /*34e0*/  SYNCS.PHASECHK.TRANS64.TRYWAIT P0, [UR6], R3 ;  /* 0x00000003ff0075a7 */ /* 0x000f240008001106 */
[----:B--2-4-:R-:W-:Y:S05]  /*34f0*/  @!P0 BRA `(.L_x_60) ;  /* 0x00000038004c8947 */ /* 0x014fea0003800000 */
.L_x_115:
[----:B-1----:R-:W-:-:S04]  /*3500*/  UIADD3 UR7, UPT, UPT, UR15, 0x1, URZ ;  /* 0x000000010f077890 */ /* 0x002fc8000fffe0ff */
[----:B------:R-:W-:-:S04]  /*3510*/  UISETP.NE.AND UP0, UPT, UR7, 0x4, UPT ;  /* 0x000000040700788c */ /* 0x000fc8000bf05270 */
[----:B------:R-:W-:Y:S02]  /*3520*/  USEL UR8, URZ, 0x1, UP0 ;  /* 0x00000001ff087887 */ /* 0x000fe40008000000 */
[----:B------:R-:W-:-:S04]  /*3530*/  USEL UR7, UR7, URZ, UP0 ;  /* 0x000000ff07077287 */ /* 0x000fc80008000000 */
[----:B------:R-:W-:Y:S01]  /*3540*/  ULEA UR6, UR7, UR5, 0x3 ;  /* 0x0000000507067291 */ /* 0x000fe2000f8e18ff */
[----:B------:R-:W-:-:S04]  /*3550*/  LOP3.LUT R2, R11, UR8, RZ, 0x3c, !PT ;  /* 0x000000080b027c12 */ /* 0x000fc8000f8e3cff */
[----:B--2---:R-:W-:-:S04]  /*3560*/  SHF.L.U32 R3, R2, 0x1f, RZ ;  /* 0x0000001f02037819 */ /* 0x004fc800000006ff */
[----:B------:R-:W1:Y:S02]  /*3570*/  SYNCS.PHASECHK.TRANS64.TRYWAIT P0, [UR6], R3 ;  /* 0x00000003ff0075a7 */ /* 0x000e640008001106 */
[----:B-1----:R-:W-:Y:S05]  /*3580*/  @!P0 BRA `(.L_x_61) ;  /* 0x0000003800408947 */ /* 0x002fea0003800000 */
.L_x_117:
        /* <DEDUP_REMOVED lines=9> */
.L_x_119:
[----:B------:R-:W-:-:S04]  /*3620*/  UIADD3 UR7, UPT, UPT, UR7, 0x1, URZ ;  /* 0x0000000107077890 */ /* 0x000fc8000fffe0ff */
[----:B------:R-:W-:-:S04]  /*3630*/  UISETP.NE.AND UP0, UPT, UR7, 0x4, UPT ;  /* 0x000000040700788c */ /* 0x000fc8000bf05270 */
[----:B------:R-:W-:Y:S02]  /*3640*/  USEL UR6, URZ, 0x1, UP0 ;  /* 0x00000001ff067887 */ /* 0x000fe40008000000 */
[----:B------:R-:W-:-:S04]  /*3650*/  USEL UR7, UR7, URZ, UP0 ;  /* 0x000000ff07077287 */ /* 0x000fc80008000000 */
[----:B------:R-:W-:Y:S01]  /*3660*/  ULEA UR7, UR7, UR5, 0x3 ;  /* 0x0000000507077291 */ /* 0x000fe2000f8e18ff */
[----:B-1----:R-:W-:-:S04]  /*3670*/  LOP3.LUT R3, R2, UR6, RZ, 0x3c, !PT ;  /* 0x0000000602037c12 */ /* 0x002fc8000f8e3cff */
[----:B------:R-:W-:-:S04]  /*3680*/  SHF.L.U32 R3, R3, 0x1f, RZ ;  /* 0x0000001f03037819 */ /* 0x000fc800000006ff */
[----:B------:R-:W1:Y:S02]  /*3690*/  SYNCS.PHASECHK.TRANS64.TRYWAIT P0, [UR7], R3 ;  /* 0x00000003ff0075a7 */ /* 0x000e640008001107 */
[----:B-1----:R-:W-:Y:S05]  /*36a0*/  @!P0 BRA `(.L_x_63) ;  /* 0x0000003800288947 */ /* 0x002fea0003800000 */
.L_x_121:
[----:B------:R-:W-:Y:S01]  /*36b0*/  NOP ;  /* 0x0000000000007918 */ /* 0x000fe20000000000 */
[----:B-1----:R-:W1:Y:S01]  /*36c0*/  LDS R0, [UR4+0x14] ;  /* 0x00001404ff007984 */ /* 0x002e620008000800 */
[----:B------:R-:W-:Y:S01]  /*36d0*/  ULOP3.LUT UR6, UR16, 0xffff, URZ, 0xc0, !UPT ;  /* 0x0000ffff10067892 */ /* 0x000fe2000f8ec0ff */
[----:B------:R-:W-:Y:S01]  /*36e0*/  UMOV UR8, 0xffff ;  /* 0x0000ffff00087882 */ /* 0x000fe20000000000 */
[----:B------:R-:W-:Y:S02]  /*36f0*/  UMOV UR5, 0x1 ;  /* 0x0000000100057882 */ /* 0x000fe40000000000 */
[----:B------:R-:W-:-:S04]  /*3700*/  USHF.R.U32.HI UR6, URZ, 0x5, UR6 ;  /* 0x00000005ff067899 */ /* 0x000fc80008011606 */
[----:B------:R-:W-:Y:S02]  /*3710*/  USHF.L.U32 UR8, UR8, UR6, URZ ;  /* 0x0000000608087299 */ /* 0x000fe400080006ff */
[----:B------:R-:W-:-:S04]  /*3720*/  USHF.L.U32 UR5, UR5, UR6, URZ ;  /* 0x0000000605057299 */ /* 0x000fc800080006ff */
[----:B-1----:R-:W-:-:S04]  /*3730*/  LOP3.LUT R0, R0, UR8, RZ, 0xc0, !PT ;  /* 0x0000000800007c12 */ /* 0x002fc8000f8ec0ff */
[----:B------:R-:W-:-:S13]  /*3740*/  ISETP.NE.AND P0, PT, R0, UR8, PT ;  /* 0x0000000800007c0c */ /* 0x000fda000bf05270 */
[----:B------:R-:W-:Y:S05]  /*3750*/  @P0 BRA `(.L_x_64) ;  /* 0x0000000000580947 */ /* 0x000fea0003800000 */
[----:B------:R-:W1:Y:S02]  /*3760*/  LDS R0, [UR4+0x18] ;  /* 0x00001804ff007984 */ /* 0x000e640008000800 */
[----:B-1----:R-:W-:-:S04]  /*3770*/  LOP3.LUT R0, R0, UR5, RZ, 0xc0, !PT ;  /* 0x0000000500007c12 */ /* 0x002fc8000f8ec0ff */
[----:B------:R-:W-:-:S13]  /*3780*/  ISETP.NE.AND P0, PT, R0, UR5, PT ;  /* 0x0000000500007c0c */ /* 0x000fda000bf05270 */
[----:B------:R-:W-:Y:S05]  /*3790*/  @P0 BRA `(.L_x_65) ;  /* 0x00000000003c0947 */ /* 0x000fea0003800000 */
[----:B------:R-:W1:Y:S01]  /*37a0*/  S2R R2, SR_LANEID ;  /* 0x0000000000027919 */ /* 0x000e620000000000 */
[----:B------:R-:W-:Y:S01]  /*37b0*/  ULOP3.LUT UR8, URZ, UR8, URZ, 0x33, !UPT ;  /* 0x00000008ff087292 */ /* 0x000fe2000f8e33ff */
[----:B------:R-:W-:Y:S01]  /*37c0*/  LOP3.LUT R4, RZ, UR5, RZ, 0x33, !PT ;  /* 0x00000005ff047c12 */ /* 0x000fe2000f8e33ff */
[----:B------:R-:W-:Y:S02]  /*37d0*/  VOTEU.ANY UR7, UPT, PT ;  /* 0x0000000000077886 */ /* 0x000fe400038e0100 */
[----:B------:R-:W-:Y:S01]  /*37e0*/  UFLO.U32 UR7, UR7 ;  /* 0x00000007000772bd */ /* 0x000fe200080e0000 */
[----:B------:R-:W2:Y:S01]  /*37f0*/  REDUX UR5, R4 ;  /* 0x00000000040573c4 */ /* 0x000ea20000000000 */
[----:B------:R-:W-:-:S06]  /*3800*/  IMAD.U32 R0, RZ, RZ, UR8 ;  /* 0x00000008ff007e24 */ /* 0x000fcc000f8e00ff */
[----:B------:R4:W-:Y:S01]  /*3810*/  UTCATOMSWS.AND URZ, UR8 ;  /* 0x0000000800ff79e3 */ /* 0x0009e20008000000 */
[----:B------:R-:W3:Y:S01]  /*3820*/  REDUX UR6, R0 ;  /* 0x00000000000673c4 */ /* 0x000ee20000000000 */
[----:B-1----:R-:W-:Y:S01]  /*3830*/  ISETP.EQ.U32.AND P0, PT, R2, UR7, PT ;  /* 0x0000000702007c0c */ /* 0x002fe2000bf02070 */
[----:B--2---:R-:W-:Y:S01]  /*3840*/  IMAD.U32 R2, RZ, RZ, UR5 ;  /* 0x00000005ff027e24 */ /* 0x004fe2000f8e00ff */
[----:B---3--:R-:W-:-:S11]  /*3850*/  MOV R3, UR6 ;  /* 0x0000000600037c02 */ /* 0x008fd60008000f00 */
[----:B------:R4:W-:Y:S04]  /*3860*/  @P0 ATOMS.AND RZ, [UR4+0x14], R3 ;  /* 0x00001403ffff098c */ /* 0x0009e8000a800004 */
[----:B------:R4:W-:Y:S01]  /*3870*/  @P0 ATOMS.AND RZ, [UR4+0x18], R2 ;  /* 0x00001802ffff098c */ /* 0x0009e2000a800004 */
[----:B------:R-:W-:Y:S05]  /*3880*/  BRA `(.L_x_66) ;  /* 0x0000000000147947 */ /* 0x000fea0003800000 */
.L_x_65:
[----:B------:R-:W-:Y:S02]  /*3890*/  MOV R2, 0x38b0 ;  /* 0x000038b000027802 */ /* 0x000fe40000000f00 */
[----:B---3-5:R-:W-:Y:S05]  /*38a0*/  CALL.REL.NOINC `($__internal_0_$__cuda_sm10x_tcgen05_guardrail_trap_col_being_dealloced_not_returned_by_alloc) ;  /* 0x0000003800447944 */ /* 0x028fea0003c00000 */
[----:B------:R-:W-:Y:S05]  /*38b0*/  BRA `(.L_x_66) ;  /* 0x0000000000087947 */ /* 0x000fea0003800000 */
.L_x_64:
[----:B------:R-:W-:Y:S02]  /*38c0*/  MOV R2, 0x38e0 ;  /* 0x000038e000027802 */ /* 0x000fe40000000f00 */
[----:B---3-5:R-:W-:Y:S05]  /*38d0*/  CALL.REL.NOINC `($__internal_2_$__cuda_sm10x_tcgen05_guardrail_trap_unallocated_columns_being_dealloced) ;  /* 0x0000003800507944 */ /* 0x028fea0003c00000 */
.L_x_66:
[----:B------:R-:W-:Y:S01]  /*38e0*/  NOP ;  /* 0x0000000000007918 */ /* 0x000fe20000000000 */
[----:B----4-:R-:W-:Y:S05]  /*38f0*/  EXIT ;  /* 0x000000000000794d */ /* 0x010fea0003800000 */
.L_x_48:
[----:B------:R-:W-:-:S09]  /*3900*/  UISETP.NE.OR UP2, UPT, UR8, 0x3, !UP2 ;  /* 0x000000030800788c */ /* 0x000fd2000d745670 */
[----:B------:R-:W-:Y:S05]  /*3910*/  BRA.U UP2, `(.L_x_67) ;  /* 0x0000000902c87547 */ /* 0x000fea000b800000 */
[----:B------:R-:W1:Y:S01]  /*3920*/  LDCU.64 UR6, c[0x0][0x888] ;  /* 0x00011100ff0677ac */ /* 0x000e620008000a00 */
[----:B------:R-:W2:Y:S01]  /*3930*/  LDC R0, c[0x0][0xb30] ;  /* 0x0002cc00ff007b82 */ /* 0x000ea20000000800 */
[----:B------:R-:W-:Y:S01]  /*3940*/  IMAD.MOV.U32 R30, RZ, RZ, 0x1 ;  /* 0x00000001ff1e7424 */ /* 0x000fe200078e00ff */
[----:B------:R-:W-:Y:S01]  /*3950*/  CS2R R28, SRZ ;  /* 0x00000000001c7805 */ /* 0x000fe2000001ff00 */
[----:B------:R-:W4:Y:S01]  /*3960*/  LDCU.64 UR4, c[0x0][0x890] ;  /* 0x00011200ff0477ac */ /* 0x000f220008000a00 */
[----:B------:R-:W-:Y:S01]  /*3970*/  IMAD.MOV.U32 R25, RZ, RZ, 0x2000 ;  /* 0x00002000ff197424 */ /* 0x000fe200078e00ff */
[----:B------:R-:W-:-:S03]  /*3980*/  UMOV UR8, 0x400 ;  /* 0x0000040000087882 */ /* 0x000fc60000000000 */
[----:B------:R-:W3:Y:S01]  /*3990*/  LDC R19, c[0x0][0x370] ;  /* 0x0000dc00ff137b82 */ /* 0x000ee20000000800 */
[----:B------:R-:W-:-:S07]  /*39a0*/  UPLOP3.LUT UP1, UPT, UPT, UPT, UPT, 0x40, 0x4 ;  /* 0x000000000004789c */ /* 0x000fce0003f2e870 */
[----:B------:R-:W3:Y:S01]  /*39b0*/  LDC R2, c[0x0][0xb0c] ;  /* 0x0002c300ff027b82 */ /* 0x000ee20000000800 */
[----:B-1----:R-:W-:Y:S02]  /*39c0*/  UISETP.NE.U32.AND UP2, UPT, UR6, URZ, UPT ;  /* 0x000000ff0600728c */ /* 0x002fe4000bf45070 */
[----:B------:R-:W-:Y:S02]  /*39d0*/  ULEA UR6, UR37, UR8, 0x18 ;  /* 0x0000000825067291 */ /* 0x000fe4000f8ec0ff */
[----:B------:R-:W-:Y:S02]  /*39e0*/  UISETP.NE.AND.EX UP2, UPT, UR7, URZ, UPT, UP2 ;  /* 0x000000ff0700728c */ /* 0x000fe4000bf45320 */
[----:B------:R-:W-:Y:S01]  /*39f0*/  UIADD3 UR7, UPT, UPT, UR6, 0x40, URZ ;  /* 0x0000004006077890 */ /* 0x000fe2000fffe0ff */
[----:B------:R-:W1:Y:S01]  /*3a00*/  LDC R18, c[0x0][0xb20] ;  /* 0x0002c800ff127b82 */ /* 0x000e620000000800 */
[----:B----4-:R-:W-:Y:S01]  /*3a10*/  UISETP.NE.U32.AND UP3, UPT, UR4, URZ, UPT ;  /* 0x000000ff0400728c */ /* 0x010fe2000bf65070 */
[----:B--2---:R-:W-:Y:S01]  /*3a20*/  ISETP.NE.AND P1, PT, R0, 0x1, PT ;  /* 0x000000010000780c */ /* 0x004fe20003f25270 */
[----:B------:R-:W-:-:S02]  /*3a30*/  UPRMT UR37, UR37, 0x654, UR7 ;  /* 0x0000065425257896 */ /* 0x000fc40008000007 */
[----:B------:R-:W-:-:S03]  /*3a40*/  UISETP.NE.AND.EX UP3, UPT, UR5, URZ, UPT, UP3 ;  /* 0x000000ff0500728c */ /* 0x000fc6000bf65330 */
[----:B------:R-:W2:Y:S08]  /*3a50*/  LDC.64 R32, c[0x0][0x348] ;  /* 0x0000d200ff207b82 */ /* 0x000eb00000000a00 */
[----:B------:R-:W4:Y:S08]  /*3a60*/  LDC.64 R16, c[0x0][0xb10] ;  /* 0x0002c400ff107b82 */ /* 0x000f300000000a00 */
[----:B------:R-:W1:Y:S08]  /*3a70*/  LDC.64 R6, c[0x0][0xb18] ;  /* 0x0002c600ff067b82 */ /* 0x000e700000000a00 */
[----:B------:R-:W1:Y:S08]  /*3a80*/  LDC.64 R4, c[0x0][0xb28] ;  /* 0x0002ca00ff047b82 */ /* 0x000e700000000a00 */
[----:B---3--:R-:W1:Y:S02]  /*3a90*/  LDC R24, c[0x0][0x374] ;  /* 0x0000dd00ff187b82 */ /* 0x008e640000000800 */
.L_x_75:
[C---:B------:R-:W-:Y:S02]  /*3aa0*/  LEA R0, R29.reuse, UR6, 0x3 ;  /* 0x000000061d007c11 */ /* 0x040fe4000f8e18ff */
[----:B------:R-:W-:Y:S02]  /*3ab0*/  SHF.L.U32 R3, R28, 0x1f, RZ ;  /* 0x0000001f1c037819 */ /* 0x000fe400000006ff */
[----:B------:R-:W-:Y:S02]  /*3ac0*/  LEA R20, R29, UR6, 0x4 ;  /* 0x000000061d147c11 */ /* 0x000fe4000f8e20ff */
[----:B---3--:R-:W3:Y:S02]  /*3ad0*/  SYNCS.PHASECHK.TRANS64.TRYWAIT P0, [R0+URZ+0x60], R3 ;  /* 0x00006003000075a7 */ /* 0x008ee400080011ff */
[----:B---3--:R-:W-:Y:S05]  /*3ae0*/  @!P0 BRA `(.L_x_68) ;  /* 0x0000003400308947 */ /* 0x008fea0003800000 */
.L_x_122:
[----:B------:R-:W-:Y:S01]  /*3af0*/  ISETP.GE.AND P0, PT, R72, 0x1, PT ;  /* 0x000000014800780c */ /* 0x000fe20003f06270 */
[----:B------:R-:W1:Y:S01]  /*3b00*/  LDS.128 R20, [R20+0xf0] ;  /* 0x0000f00014147984 */ /* 0x000e620000000c00 */
[----:B------:R-:W-:Y:S01]  /*3b10*/  ISETP.NE.U32.AND P4, PT, RZ, UR4, PT ;  /* 0x00000004ff007c0c */ /* 0x000fe2000bf85070 */
[----:B---3--:R-:W-:Y:S01]  /*3b20*/  VIADD R0, R0, 0x70 ;  /* 0x0000007000007836 */ /* 0x008fe20000000000 */
[----:B------:R-:W-:Y:S02]  /*3b30*/  SHF.L.U32 R26, R30, 0x1f, RZ ;  /* 0x0000001f1e1a7819 */ /* 0x000fe400000006ff */
[----:B------:R-:W-:Y:S02]  /*3b40*/  ISETP.NE.AND.EX P4, PT, RZ, UR5, PT, P4 ;  /* 0x00000005ff007c0c */ /* 0x000fe4000bf85340 */
[----:B------:R-:W-:Y:S01]  /*3b50*/  PRMT R0, RZ, 0x654, R0 ;  /* 0x00000654ff007816 */ /* 0x000fe20000000000 */
[----:B------:R-:W-:Y:S01]  /*3b60*/  @!PT LDS RZ, [RZ] ;  /* 0x00000000fffff984 */ /* 0x000fe20000000800 */
[----:B------:R-:W-:Y:S01]  /*3b70*/  @!PT LDS RZ, [RZ] ;  /* 0x00000000fffff984 */ /* 0x000fe20000000800 */
[----:B------:R-:W-:Y:S01]  /*3b80*/  @!PT LDS RZ, [RZ] ;  /* 0x00000000fffff984 */ /* 0x000fe20000000800 */
[----:B------:R-:W-:Y:S01]  /*3b90*/  @!PT LDS RZ, [RZ] ;  /* 0x00000000fffff984 */ /* 0x000fe20000000800 */
[----:B------:R3:W-:Y:S06]  /*3ba0*/  MEMBAR.ALL.CTA ;  /* 0x0000000000007992 */ /* 0x0007ec0000008000 */
[----:B---3--:R-:W3:Y:S02]  /*3bb0*/  FENCE.VIEW.ASYNC.S ;  /* 0x00000000000073c6 */ /* 0x008ee40000000000 */
[----:B---3--:R3:W-:Y:S01]  /*3bc0*/  SYNCS.ARRIVE.TRANS64.RED.A1T0 RZ, [R0+URZ], RZ ;  /* 0x000000ff00ff79a7 */ /* 0x0087e200081004ff */
[----:B-1----:R-:W-:Y:S11]  /*3bd0*/  LOP3.LUT P3, RZ, R22, 0x1, RZ, 0xc0, !PT ;  /* 0x0000000116ff7812 */ /* 0x002ff6000786c0ff */
[----:B------:R-:W-:Y:S02]  /*3be0*/  @!UPT UIADD3 URZ, UPT, UPT, URZ, URZ, URZ ;  /* 0x000000fffffff290 */ /* 0x000fe4000fffe0ff */
[----:B------:R-:W-:Y:S02]  /*3bf0*/  @P3 MOV R13, R20 ;  /* 0x00000014000d3202 */ /* 0x000fe40000000f00 */
[----:B------:R-:W-:Y:S01]  /*3c00*/  @P3 LOP3.LUT R8, R21, 0xffff, RZ, 0xc0, !PT ;  /* 0x0000ffff15083812 */ /* 0x000fe200078ec0ff */
[----:B---3--:R-:W-:Y:S06]  /*3c10*/  @!P0 BRA `(.L_x_69) ;  /* 0x0000000000a48947 */ /* 0x008fec0003800000 */
[----:B------:R-:W-:Y:S01]  /*3c20*/  IMAD.HI.U32 R31, R24, R7, RZ ;  /* 0x00000007181f7227 */ /* 0x000fe200078e00ff */
[----:B------:R-:W-:Y:S02]  /*3c30*/  ISETP.NE.AND P0, PT, R6, 0x1, PT ;  /* 0x000000010600780c */ /* 0x000fe40003f05270 */
[----:B------:R-:W-:Y:S01]  /*3c40*/  ISETP.NE.AND P2, PT, R72, 0x1, PT ;  /* 0x000000014800780c */ /* 0x000fe20003f45270 */
[----:B----4-:R-:W-:Y:S01]  /*3c50*/  IMAD.HI.U32 R34, R19, R16, RZ ;  /* 0x0000001013227227 */ /* 0x010fe200078e00ff */
[----:B------:R-:W-:Y:S02]  /*3c60*/  SHF.R.U32.HI R31, RZ, R18, R31 ;  /* 0x00000012ff1f7219 */ /* 0x000fe4000001161f */
[----:B------:R-:W-:Y:S01]  /*3c70*/  ISETP.NE.AND P5, PT, R2, 0x1, PT ;  /* 0x000000010200780c */ /* 0x000fe20003fa5270 */
[----:B------:R-:W-:Y:S01]  /*3c80*/  IMAD.HI.U32 R36, R13, R16, RZ ;  /* 0x000000100d247227 */ /* 0x000fe200078e00ff */
[----:B------:R-:W-:Y:S02]  /*3c90*/  SHF.R.U32.HI R34, RZ, R17, R34 ;  /* 0x00000011ff227219 */ /* 0x000fe40000011622 */
[----:B------:R-:W-:Y:S01]  /*3ca0*/  SEL R3, R24, R31, !P0 ;  /* 0x0000001f18037207 */ /* 0x000fe20004000000 */
[C---:B------:R-:W-:Y:S01]  /*3cb0*/  IMAD.HI.U32 R31, R8.reuse, R7, RZ ;  /* 0x00000007081f7227 */ /* 0x040fe200078e00ff */
[----:B------:R-:W-:Y:S02]  /*3cc0*/  SEL R11, R19, R34, !P5 ;  /* 0x00000022130b7207 */ /* 0x000fe40006800000 */
[----:B------:R-:W-:Y:S01]  /*3cd0*/  SHF.R.U32.HI R36, RZ, R17, R36 ;  /* 0x00000011ff247219 */ /* 0x000fe20000011624 */
[----:B------:R-:W-:Y:S01]  /*3ce0*/  IMAD.HI.U32 R38, R3, R4, RZ ;  /* 0x0000000403267227 */ /* 0x000fe200078e00ff */
[----:B------:R-:W-:Y:S03]  /*3cf0*/  SHF.R.U32.HI R31, RZ, R18, R31 ;  /* 0x00000012ff1f7219 */ /* 0x000fe6000001161f */
[----:B------:R-:W-:Y:S01]  /*3d00*/  IMAD.HI.U32 R34, R11, R4, RZ ;  /* 0x000000040b227227 */ /* 0x000fe200078e00ff */
[----:B------:R-:W-:Y:S02]  /*3d10*/  @P2 SHF.R.U32.HI R3, RZ, R5, R38 ;  /* 0x00000005ff032219 */ /* 0x000fe40000011626 */
[----:B------:R-:W-:Y:S02]  /*3d20*/  SEL R9, R8, R31, !P0 ;  /* 0x0000001f08097207 */ /* 0x000fe40004000000 */
[----:B------:R-:W-:Y:S01]  /*3d30*/  @P2 SHF.R.U32.HI R11, RZ, R5, R34 ;  /* 0x00000005ff0b2219 */ /* 0x000fe20000011622 */
[C---:B------:R-:W-:Y:S01]  /*3d40*/  IMAD R10, R72.reuse, R3, RZ ;  /* 0x00000003480a7224 */ /* 0x040fe200078e02ff */
[----:B------:R-:W-:Y:S01]  /*3d50*/  SEL R3, R13, R36, !P5 ;  /* 0x000000240d037207 */ /* 0x000fe20006800000 */
[C---:B------:R-:W-:Y:S03]  /*3d60*/  IMAD.HI.U32 R14, R9.reuse, R4, RZ ;  /* 0x00000004090e7227 */ /* 0x040fe600078e00ff */
[----:B------:R-:W-:Y:S01]  /*3d70*/  ISETP.GE.AND P0, PT, R9, R10, PT ;  /* 0x0000000a0900720c */ /* 0x000fe20003f06270 */
[C---:B------:R-:W-:Y:S01]  /*3d80*/  IMAD R12, R72.reuse, R11, RZ ;  /* 0x0000000b480c7224 */ /* 0x040fe200078e02ff */
[-C--:B------:R-:W-:Y:S04]  /*3d90*/  SHF.R.U32.HI R14, RZ, R5.reuse, R14 ;  /* 0x00000005ff0e7219 */ /* 0x080fe8000001160e */
[----:B------:R-:W-:Y:S02]  /*3da0*/  ISETP.GE.OR P0, PT, R3, R12, P0 ;  /* 0x0000000c0300720c */ /* 0x000fe40000706670 */
[----:B------:R-:W-:Y:S05]  /*3db0*/  SEL R15, R9, R14, !P2 ;  /* 0x0000000e090f7207 */ /* 0x000fea0005000000 */
[----:B------:R-:W-:Y:S04]  /*3dc0*/  IMAD.MOV R14, RZ, RZ, -R15 ;  /* 0x000000ffff0e7224 */ /* 0x000fe800078e0a0f */
[----:B------:R-:W-:Y:S02]  /*3dd0*/  IMAD R14, R72, R14, R9 ;  /* 0x0000000e480e7224 */ /* 0x000fe400078e0209 */
[C---:B------:R-:W-:Y:S05]  /*3de0*/  @!P0 IMAD.HI.U32 R10, R3.reuse, R4, RZ ;  /* 0x00000004030a8227 */ /* 0x040fea00078e00ff */
[----:B------:R-:W-:Y:S04]  /*3df0*/  @!P0 SHF.R.U32.HI R10, RZ, R5, R10 ;  /* 0x00000005ff0a8219 */ /* 0x000fe8000001160a */
[----:B------:R-:W-:Y:S01]  /*3e00*/  @!P0 SEL R0, R3, R10, !P2 ;  /* 0x0000000a03008207 */ /* 0x000fe20005000000 */
[----:B------:R-:W-:Y:S03]  /*3e10*/  IMAD.MOV R10, RZ, RZ, -R3 ;  /* 0x000000ffff0a7224 */ /* 0x000fe600078e0a03 */
[----:B------:R-:W-:Y:S01]  /*3e20*/  @!P0 IADD3 R15, PT, PT, R15, -R0, RZ ;  /* 0x800000000f0f8210 */ /* 0x000fe20007ffe0ff */
[----:B------:R-:W-:Y:S01]  /*3e30*/  @!P0 IMAD R0, R11, R14, R0 ;  /* 0x0000000e0b008224 */ /* 0x000fe200078e0200 */
[----:B------:R-:W-:Y:S01]  /*3e40*/  IADD3 R11, PT, PT, -R9, RZ, RZ ;  /* 0x000000ff090b7210 */ /* 0x000fe20007ffe1ff */
[----:B------:R-:W-:Y:S02]  /*3e50*/  IMAD R13, R2, R10, R13 ;  /* 0x0000000a020d7224 */ /* 0x000fe400078e020d */
[----:B------:R-:W-:Y:S02]  /*3e60*/  @!P0 IMAD R9, R15, R72, R3 ;  /* 0x000000480f098224 */ /* 0x000fe400078e0203 */
[----:B------:R-:W-:Y:S02]  /*3e70*/  @!P0 IMAD.MOV.U32 R3, RZ, RZ, R0 ;  /* 0x000000ffff038224 */ /* 0x000fe400078e0000 */
[----:B------:R-:W-:Y:S02]  /*3e80*/  IMAD R8, R6, R11, R8 ;  /* 0x0000000b06087224 */ /* 0x000fe400078e0208 */
[----:B------:R-:W-:Y:S02]  /*3e90*/  IMAD R13, R3, R2, R13 ;  /* 0x00000002030d7224 */ /* 0x000fe400078e020d */
[----:B------:R-:W-:Y:S02]  /*3ea0*/  IMAD R8, R9, R6, R8 ;  /* 0x0000000609087224 */ /* 0x000fe400078e0208 */
.L_x_69:
[----:B------:R-:W-:Y:S05]  /*3eb0*/  BRA.U UP1, `(.L_x_70) ;  /* 0x0000000101107547 */ /* 0x000fea000b800000 */
[----:B------:R-:W-:Y:S04]  /*3ec0*/  MOV R0, UR13 ;  /* 0x0000000d00007c02 */ /* 0x000fe80008000f00 */
[----:B------:R-:W-:Y:S04]  /*3ed0*/  SHF.L.U32 R3, R0, 0x1f, RZ ;  /* 0x0000001f00037819 */ /* 0x000fe800000006ff */
[----:B------:R-:W1:Y:S02]  /*3ee0*/  SYNCS.PHASECHK.TRANS64.TRYWAIT P0, [UR6+0x58], R3 ;  /* 0x00005803ff0075a7 */ /* 0x000e640008001106 */
[----:B-1----:R-:W-:Y:S05]  /*3ef0*/  @!P0 BRA `(.L_x_71) ;  /* 0x0000003000408947 */ /* 0x002fea0003800000 */
.L_x_70:
[----:B------:R-:W-:Y:S05]  /*3f00*/  BRA.U !UP3, `(.L_x_72) ;  /* 0x000000010b347547 */ /* 0x000fea000b800000 */
[----:B------:R-:W-:Y:S01]  /*3f10*/  UPLOP3.LUT UP0, UPT, UPT, UPT, UP2, 0x80, 0x8 ;  /* 0x000000000008789c */ /* 0x000fe20003f0f020 */
[----:B-1----:R-:W-:Y:S02]  /*3f20*/  HFMA2 R0, -RZ, RZ, 0, 5.9604644775390625e-08 ;  /* 0x00000001ff007431 */ /* 0x002fe400000001ff */
[----:B------:R-:W-:Y:S03]  /*3f30*/  IMAD.MOV.U32 R164, RZ, RZ, 0x1 ;  /* 0x00000001ffa47424 */ /* 0x000fe600078e00ff */
[----:B------:R-:W-:Y:S05]  /*3f40*/  PLOP3.LUT P0, PT, PT, PT, UP0, 0x80, 0x8 ;  /* 0x000000000008781c */ /* 0x000fea0003f0f008 */
[----:B------:R-:W1:Y:S01]  /*3f50*/  @UP0 LDCU.64 UR8, c[0x0][0x888] ;  /* 0x00011100ff0807ac */ /* 0x000e620008000a00 */
[----:B------:R-:W-:Y:S07]  /*3f60*/  @UP0 UIMAD UR7, UR36, UR4, URZ ;  /* 0x00000004240702a4 */ /* 0x000fee000f8e02ff */
[----:B------:R-:W-:Y:S01]  /*3f70*/  @!P0 PRMT R164, R0, 0x7610, R164 ;  /* 0x0000761000a48816 */ /* 0x000fe200000000a4 */
[----:B-1----:R-:W-:Y:S03]  /*3f80*/  @UP0 UIMAD.WIDE UR8, UR7, 0x4, UR8 ;  /* 0x00000004070808a5 */ /* 0x002fe6000f8e0208 */
[----:B------:R-:W1:Y:S03]  /*3f90*/  @!UP0 LDCU UR7, c[0x0][0x880] ;  /* 0x00011000ff0787ac */ /* 0x000e660008000800 */
[----:B------:R-:W-:Y:S01]  /*3fa0*/  IMAD.U32 R10, RZ, RZ, UR8 ;  /* 0x00000008ff0a7e24 */ /* 0x000fe2000f8e00ff */
[----:B------:R-:W-:Y:S05]  /*3fb0*/  MOV R11, UR9 ;  /* 0x00000009000b7c02 */ /* 0x000fea0008000f00 */
[----:B-----5:R3:W5:Y:S02]  /*3fc0*/  @P0 LDG.E R81, desc[UR40][R10.64] ;  /* 0x000000280a510981 */ /* 0x020764000c1e1900 */
[----:B-1-3--:R-:W-:Y:S07]  /*3fd0*/  @!P0 IMAD.U32 R81, RZ, RZ, UR7 ;  /* 0x00000007ff518e24 */ /* 0x00afee000f8e00ff */
.L_x_72:
[----:B-----5:R-:W-:Y:S01]  /*3fe0*/  @!P4 FSETP.EQ.AND P5, PT, R81, RZ, PT ;  /* 0x000000ff5100c20b */ /* 0x020fe20003fa2000 */
[----:B------:R-:W-:Y:S01]  /*3ff0*/  @!UPT UIADD3 URZ, UPT, UPT, URZ, URZ, URZ ;  /* 0x000000fffffff290 */ /* 0x000fe2000fffe0ff */
[----:B------:R-:W-:Y:S11]  /*4000*/  @!P4 BRA `(.L_x_73) ;  /* 0x000000000014c947 */ /* 0x000ff60003800000 */
[----:B------:R-:W-:Y:S02]  /*4010*/  LOP3.LUT P0, RZ, R164, 0xff, RZ, 0xc0, !PT ;  /* 0x000000ffa4ff7812 */ /* 0x000fe4000780c0ff */
[----:B------:R-:W-:Y:S04]  /*4020*/  PLOP3.LUT P5, PT, PT, PT, UP0, 0x80, 0x8 ;  /* 0x000000000008781c */ /* 0x000fe80003faf008 */
[----:B------:R-:W-:Y:S07]  /*4030*/  PLOP3.LUT P5, PT, P5, PT, PT, 0x8, 0x80 ;  /* 0x000000000080781c */ /* 0x000fee0002fae170 */
[----:B------:R-:W-:Y:S11]  /*4040*/  @P0 FSETP.EQ.AND P5, PT, R81, RZ, PT ;  /* 0x000000ff5100020b */ /* 0x000ff60003fa2000 */
[----:B------:R-:W-:Y:S02]  /*4050*/  @!UPT UIADD3 URZ, UPT, UPT, URZ, URZ, URZ ;  /* 0x000000fffffff290 */ /* 0x000fe4000fffe0ff */
.L_x_73:
[----:B------:R-:W3:Y:S01]  /*4060*/  SYNCS.PHASECHK.TRANS64.TRYWAIT P4, [UR6+0x48], R26 ;  /* 0x0000481aff0075a7 */ /* 0x000ee20008081106 */
[----:B------:R-:W-:Y:S01]  /*4070*/  @P3 SHF.R.U32.HI R27, RZ, 0x10, R21 ;  /* 0x00000010ff1b3819 */ /* 0x000fe20000011615 */
[----:B------:R-:W-:Y:S01]  /*4080*/  VIADD R29, R29, 0x1 ;  /* 0x000000011d1d7836 */ /* 0x000fe20000000000 */
[----:B------:R-:W5:Y:S08]  /*4090*/  LDC.64 R14, c[0x0][0xb10] ;  /* 0x0002c400ff0e7b82 */ /* 0x000f700000000a00 */
[----:B------:R-:W2:Y:S08]  /*40a0*/  LDC.64 R10, c[0x0][0xb18] ;  /* 0x0002c600ff0a7b82 */ /* 0x000eb00000000a00 */
[----:B-1----:R-:W1:Y:S08]  /*40b0*/  @!P1 LDC R0, c[0x0][0xb20] ;  /* 0x0002c800ff009b82 */ /* 0x002e700000000800 */
[----:B------:R-:W4:Y:S01]  /*40c0*/  @!P1 LDC R3, c[0x0][0xb0c] ;  /* 0x0002c300ff039b82 */ /* 0x000f220000000800 */
[----:B-----5:R-:W-:Y:S05]  /*40d0*/  @!P1 IMAD.HI.U32 R14, R13, R14, RZ ;  /* 0x0000000e0d0e9227 */ /* 0x020fea00078e00ff */
[----:B------:R-:W-:Y:S01]  /*40e0*/  @!P1 SHF.R.U32.HI R14, RZ, R15, R14 ;  /* 0x0000000fff0e9219 */ /* 0x000fe2000001160e */
[----:B--2---:R-:W-:Y:S01]  /*40f0*/  @!P1 IMAD.HI.U32 R11, R8, R11, RZ ;  /* 0x0000000b080b9227 */ /* 0x004fe200078e00ff */
[----:B------:R-:W-:Y:S04]  /*4100*/  @!P1 ISETP.NE.AND P0, PT, R10, 0x1, PT ;  /* 0x000000010a00980c */ /* 0x000fe80003f05270 */
[----:B-1----:R-:W-:Y:S02]  /*4110*/  @!P1 SHF.R.U32.HI R9, RZ, R0, R11 ;  /* 0x00000000ff099219 */ /* 0x002fe4000001160b */
[----:B----4-:R-:W-:Y:S02]  /*4120*/  @!P1 ISETP.NE.AND P2, PT, R3, 0x1, PT ;  /* 0x000000010300980c */ /* 0x010fe40003f45270 */
[----:B------:R-:W-:Y:S02]  /*4130*/  @!P1 SEL R9, R8, R9, !P0 ;  /* 0x0000000908099207 */ /* 0x000fe40004000000 */
[----:B------:R-:W-:Y:S02]  /*4140*/  ELECT P0, URZ, PT ;  /* 0x0000000000ff782f */ /* 0x000fe40003800000 */
[----:B------:R-:W-:Y:S05]  /*4150*/  @!P1 SEL R14, R13, R14, !P2 ;  /* 0x0000000e0d0e9207 */ /* 0x000fea0005000000 */
[----:B------:R-:W-:Y:S02]  /*4160*/  @!P1 IMAD.IADD R0, R9, 0x1, -R14 ;  /* 0x0000000109009824 */ /* 0x000fe400078e0a0e */
[----:B------:R-:W-:Y:S02]  /*4170*/  @!P1 IMAD.IADD R9, R14, 0x1, -R9 ;  /* 0x000000010e099824 */ /* 0x000fe400078e0a09 */
[----:B------:R-:W-:Y:S02]  /*4180*/  @!P1 IMAD R13, R0, R3, R13 ;  /* 0x00000003000d9224 */ /* 0x000fe400078e020d */
[----:B------:R-:W-:Y:S01]  /*4190*/  @!P1 IMAD R8, R9, R10, R8 ;  /* 0x0000000a09089224 */ /* 0x000fe200078e0208 */
[----:B---3--:R-:W-:Y:S06]  /*41a0*/  @!P4 BRA `(.L_x_74) ;  /* 0x0000002c00acc947 */ /* 0x008fec0003800000 */
.L_x_125:
[----:B------:R-:W-:Y:S01]  /*41b0*/  PLOP3.LUT P5, PT, P5, P0, PT, 0xf2, 0x2f ;  /* 0x00000000002f781c */ /* 0x000fe20002fa1e72 */
[----:B------:R-:W-:Y:S01]  /*41c0*/  UMOV UR14, 0x0 ;  /* 0x00000000000e7882 */ /* 0x000fe20000000000 */
[----:B------:R-:W-:Y:S01]  /*41d0*/  LOP3.LUT R30, R30, 0x1, RZ, 0x3c, !PT ;  /* 0x000000011e1e7812 */ /* 0x000fe200078e3cff */
[----:B------:R-:W-:Y:S01]  /*41e0*/  UMOV UR15, 0x10000000 ;  /* 0x10000000000f7882 */ /* 0x000fe20000000000 */
[----:B------:R-:W-:Y:S01]  /*41f0*/  UMOV UR12, UR36 ;  /* 0x00000024000c7c82 */ /* 0x000fe20008000000 */
[----:B------:R-:W-:Y:S08]  /*4200*/  @P3 R2UR UR36, R27 ;  /* 0x000000001b2432ca */ /* 0x000ff000000e0000 */
[----:B-1----:R-:W-:Y:S01]  /*4210*/  @!P5 IADD3 R3, P0, PT, R32, 0x580, RZ ;  /* 0x000005802003d810 */ /* 0x002fe20007f1e0ff */
[----:B------:R-:W-:Y:S01]  /*4220*/  @!P5 IMAD.SHL.U32 R155, R155, 0x40, RZ ;  /* 0x000000409b9bd824 */ /* 0x000fe200078e00ff */
[----:B------:R-:W-:Y:S01]  /*4230*/  VOTEU.ALL UP1, P5 ;  /* 0x0000000000ff7886 */ /* 0x000fe20002820000 */
[----:B------:R-:W-:Y:S01]  /*4240*/  @!P5 IMAD.SHL.U32 R165, R165, 0x80, RZ ;  /* 0x00000080a5a5d824 */ /* 0x000fe200078e00ff */
[----:B------:R-:W-:Y:S01]  /*4250*/  @!P5 R2UR UR8, R3 ;  /* 0x000000000308d2ca */ /* 0x000fe200000e0000 */
[----:B------:R-:W-:Y:S01]  /*4260*/  @!P5 IMAD.X R0, RZ, RZ, R33, P0 ;  /* 0x000000ffff00d224 */ /* 0x000fe200000e0621 */
[----:B------:R-:W-:Y:S01]  /*4270*/  @!P5 R2UR UR10, R155 ;  /* 0x000000009b0ad2ca */ /* 0x000fe200000e0000 */
[----:B------:R-:W-:Y:S01]  /*4280*/  @!UP1 UIADD3 UR9, UPT, UPT, UR6, 0x40, URZ ;  /* 0x0000004006099890 */ /* 0x000fe2000fffe0ff */
[----:B------:R-:W-:Y:S01]  /*4290*/  @!P5 R2UR UR11, R165 ;  /* 0x00000000a50bd2ca */ /* 0x000fe200000e0000 */
[----:B------:R-:W-:Y:S01]  /*42a0*/  IMAD.IADD R155, R8, 0x1, R143 ;  /* 0x00000001089b7824 */ /* 0x000fe200078e028f */
[----:B------:R-:W-:Y:S01]  /*42b0*/  @!P5 R2UR UR7, R0 ;  /* 0x000000000007d2ca */ /* 0x000fe200000e0000 */
[----:B------:R-:W-:Y:S01]  /*42c0*/  IMAD.IADD R165, R13, 0x1, R154 ;  /* 0x000000010da57824 */ /* 0x000fe200078e029a */
[C---:B------:R-:W-:Y:S04]  /*42d0*/  ISETP.NE.AND P0, PT, R29.reuse, 0x2, PT ;  /* 0x000000021d00780c */ /* 0x040fe80003f05270 */
[----:B------:R-:W-:Y:S01]  /*42e0*/  SEL R3, RZ, 0x1, P0 ;  /* 0x00000001ff037807 */ /* 0x000fe20000000000 */
[----:B------:R-:W-:Y:S01]  /*42f0*/  IMAD.U32 R10, RZ, RZ, UR8 ;  /* 0x00000008ff0a7e24 */ /* 0x000fe2000f8e00ff */
[----:B------:R-:W-:Y:S01]  /*4300*/  @!UP1 UIADD3 UR8, UPT, UPT, UR6, 0x200, URZ ;  /* 0x0000020006089890 */ /* 0x000fe2000fffe0ff */
[----:B------:R-:W-:Y:S01]  /*4310*/  SEL R29, R29, RZ, P0 ;  /* 0x000000ff1d1d7207 */ /* 0x000fe20000000000 */
[----:B------:R-:W-:Y:S01]  /*4320*/  VOTEU.ALL UP1, P5 ;  /* 0x0000000000ff7886 */ /* 0x000fe20002820000 */
[----:B------:R-:W-:Y:S02]  /*4330*/  LOP3.LUT R28, R28, R3, RZ, 0x3c, !PT ;  /* 0x000000031c1c7212 */ /* 0x000fe400078e3cff */
[----:B------:R-:W-:Y:S01]  /*4340*/  IMAD.U32 R11, RZ, RZ, UR7 ;  /* 0x00000007ff0b7e24 */ /* 0x000fe2000f8e00ff */
[----:B------:R-:W-:Y:S04]  /*4350*/  @!P5 R2UR UR16, R10 ;  /* 0x000000000a10d2ca */ /* 0x000fe800000e0000 */
[----:B------:R-:W-:Y:S11]  /*4360*/  @!P5 R2UR UR17, R11 ;  /* 0x000000000b11d2ca */ /* 0x000ff600000e0000 */
[----:B------:R-:W-:Y:S02]  /*4370*/  @!UPT UIADD3 URZ, UPT, UPT, URZ, URZ, URZ ;  /* 0x000000fffffff290 */ /* 0x000fe4000fffe0ff */
[----:B------:R3:W-:Y:S01]  /*4380*/  @!UP1 UTMALDG.3D [UR8], [UR16], desc[UR14] ;  /* 0x00000e08100095b4 */ /* 0x0007e20008011000 */
[----:B------:R3:W-:Y:S01]  /*4390*/  @!P5 SYNCS.ARRIVE.TRANS64.RED.A0TR RZ, [UR6+0x40], R25 ;  /* 0x00004019ffffd9a7 */ /* 0x0007e20008300406 */
[----:B------:R-:W-:Y:S01]  /*43a0*/  UPLOP3.LUT UP1, UPT, UPT, UPT, UPT, 0x80, 0x8 ;  /* 0x000000000008789c */ /* 0x000fe20003f2f070 */
[----:B------:R-:W-:Y:S01]  /*43b0*/  SYNCS.ARRIVE.TRANS64.RED.A1T0 RZ, [UR37], RZ ;  /* 0x000000ffffff79a7 */ /* 0x000fe20008100425 */
[----:B------:R-:W-:Y:S09]  /*43c0*/  @P3 BRA `(.L_x_75) ;  /* 0xfffffff400b43947 */ /* 0x000ff2000383ffff */
[----:B------:R-:W-:Y:S07]  /*43d0*/  MOV R0, UR6 ;  /* 0x0000000600007c02 */ /* 0x000fee0008000f00 */
.L_x_76:
[----:B-1----:R-:W-:-:S04]  /*43e0*/  SHF.L.U32 R3, R30, 0x1f, RZ ;  /* 0x0000001f1e037819 */ /* 0x002fc800000006ff */
[----:B------:R1:W2:Y:S03]  /*43f0*/  SYNCS.PHASECHK.TRANS64.TRYWAIT P0, [R0+URZ+0x48], R3 ;  /* 0x00004803000075a7 */ /* 0x0002a600080011ff */
[----:B--2---:R-:W-:Y:S05]  /*4400*/  @!P0 NANOSLEEP.SYNCS 0x989680 ;  /* 0x009896800000895d */ /* 0x004fea0003900000 */
[----:B------:R-:W2:Y:S02]  /*4410*/  @!P0 SYNCS.PHASECHK.TRANS64 P0, [R0+URZ+0x48], R3 ;  /* 0x00004803000085a7 */ /* 0x000ea400080010ff */
[----:B--23--:R-:W-:Y:S05]  /*4420*/  @P0 EXIT ;  /* 0x000000000000094d */ /* 0x00cfea0003800000 */
[----:B------:R-:W-:Y:S05]  /*4430*/  BRA `(.L_x_76) ;  /* 0xfffffffc00e87947 */ /* 0x000fea000383ffff */
.L_x_67:
[----:B------:R-:W-:-:S06]  /*4440*/  UISETP.GE.AND UP1, UPT, UR8, 0x4, UPT ;  /* 0x000000040800788c */ /* 0x000fcc000bf26270 */
[----:B------:R-:W-:-:S13]  /*4450*/  PLOP3.LUT P0, PT, PT, PT, UP1, 0x80, 0x8 ;  /* 0x000000000008781c */ /* 0x000fda0003f0f018 */
[----:B------:R-:W-:Y:S05]  /*4460*/  @!P0 EXIT ;  /* 0x000000000000894d */ /* 0x000fea0003800000 */
[----:B------:R-:W-:Y:S01]  /*4470*/  BAR.SYNC.DEFER_BLOCKING 0x6, 0xa0 ;  /* 0x0182800000007b1d */ /* 0x000fe20000010000 */
[C---:B------:R-:W-:Y:S02]  /*4480*/  IMAD.SHL.U32 R3, R166.reuse, 0x40, RZ ;  /* 0x00000040a6037824 */ /* 0x040fe400078e00ff */
[----:B------:R-:W-:Y:S02]  /*4490*/  HFMA2 R76, -RZ, RZ, 0, 0 ;  /* 0x00000000ff4c7431 */ /* 0x000fe400000001ff */
[C---:B------:R-:W-:Y:S01]  /*44a0*/  IMAD.SHL.U32 R168, R166.reuse, 0x8, RZ ;  /* 0x00000008a6a87824 */ /* 0x040fe200078e00ff */
[----:B------:R-:W-:Y:S01]  /*44b0*/  CS2R R174, SRZ ;  /* 0x0000000000ae7805 */ /* 0x000fe2000001ff00 */
[----:B------:R-:W-:Y:S01]  /*44c0*/  IMAD.U32 R79, R166, 0x10000, RZ ;  /* 0x00010000a64f7824 */ /* 0x000fe200078e00ff */
[----:B------:R-:W-:Y:S01]  /*44d0*/  UMOV UR43, 0x400 ;  /* 0x00000400002b7882 */ /* 0x000fe20000000000 */
[----:B------:R-:W-:Y:S01]  /*44e0*/  LOP3.LUT R5, R3, 0x180, RZ, 0xc0, !PT ;  /* 0x0000018003057812 */ /* 0x000fe200078ec0ff */
[----:B------:R-:W-:Y:S01]  /*44f0*/  ULEA UR43, UR37, UR43, 0x18 ;  /* 0x0000002b252b7291 */ /* 0x000fe2000f8ec0ff */
[----:B------:R-:W1:Y:S01]  /*4500*/  LDC R167, c[0x0][0x370] ;  /* 0x0000dc00ffa77b82 */ /* 0x000e620000000800 */
[----:B------:R-:W-:Y:S01]  /*4510*/  LOP3.LUT R79, R79, 0x600000, RZ, 0xc0, !PT ;  /* 0x006000004f4f7812 */ /* 0x000fe200078ec0ff */
[----:B------:R-:W-:Y:S01]  /*4520*/  IMAD.MOV.U32 R181, RZ, RZ, RZ ;  /* 0x000000ffffb57224 */ /* 0x000fe200078e00ff */
[----:B------:R-:W-:Y:S01]  /*4530*/  LOP3.LUT R168, R5, 0x30, R168, 0xf8, !PT ;  /* 0x0000003005a87812 */ /* 0x000fe200078ef8a8 */
[----:B------:R-:W-:Y:S01]  /*4540*/  UIADD3 UR4, UPT, UPT, UR43, 0x2200, URZ ;  /* 0x000022002b047890 */ /* 0x000fe2000fffe0ff */
[----:B------:R-:W-:Y:S01]  /*4550*/  IMAD.MOV.U32 R173, RZ, RZ, RZ ;  /* 0x000000ffffad7224 */ /* 0x000fe200078e00ff */
[----:B------:R-:W2:Y:S01]  /*4560*/  LDCU.64 UR46, c[0x0][0x348] ;  /* 0x00006900ff2e77ac */ /* 0x000ea20008000a00 */
[----:B------:R-:W-:Y:S01]  /*4570*/  LOP3.LUT R168, R168, 0x1e40, R3, 0xf8, !PT ;  /* 0x00001e40a8a87812 */ /* 0x000fe200078ef803 */
[----:B------:R-:W4:Y:S01]  /*4580*/  LDC R74, c[0x0][0xb0c] ;  /* 0x0002c300ff4a7b82 */ /* 0x000f220000000800 */
[----:B------:R-:W-:Y:S01]  /*4590*/  IMAD.SHL.U32 R3, R166, 0x10, RZ ;  /* 0x00000010a6037824 */ /* 0x000fe200078e00ff */
[----:B------:R-:W-:Y:S01]  /*45a0*/  MOV R179, UR4 ;  /* 0x0000000400b37c02 */ /* 0x000fe20008000f00 */
[----:B------:R-:W1:Y:S03]  /*45b0*/  LDCU.64 UR38, c[0x0][0x888] ;  /* 0x00011100ff2677ac */ /* 0x000e660008000a00 */
[C---:B------:R-:W-:Y:S01]  /*45c0*/  LOP3.LUT R5, R3.reuse, 0x20, RZ, 0xc0, !PT ;  /* 0x0000002003057812 */ /* 0x040fe200078ec0ff */
[----:B------:R-:W3:Y:S01]  /*45d0*/  LDS R0, [UR43+0x110] ;  /* 0x0001102bff007984 */ /* 0x000ee20008000800 */
[----:B------:R-:W1:Y:S01]  /*45e0*/  LDC R170, c[0x0][0xb20] ;  /* 0x0002c800ffaa7b82 */ /* 0x000e620000000800 */
[----:B------:R-:W-:Y:S01]  /*45f0*/  LOP3.LUT R3, R3, 0x40, RZ, 0xc0, !PT ;  /* 0x0000004003037812 */ /* 0x000fe200078ec0ff */
[----:B------:R-:W-:-:S06]  /*4600*/  UIADD3 UR42, UPT, UPT, UR43, 0x200, URZ ;  /* 0x000002002b2a7890 */ /* 0x000fcc000fffe0ff */
[----:B------:R-:W1:Y:S08]  /*4610*/  LDC R73, c[0x0][0xb30] ;  /* 0x0002cc00ff497b82 */ /* 0x000e700000000800 */
[----:B------:R-:W1:Y:S08]  /*4620*/  LDC.64 R152, c[0x0][0xb10] ;  /* 0x0002c400ff987b82 */ /* 0x000e700000000a00 */
[----:B------:R-:W1:Y:S08]  /*4630*/  LDC.64 R70, c[0x0][0xb18] ;  /* 0x0002c600ff467b82 */ /* 0x000e700000000a00 */
[----:B------:R-:W1:Y:S01]  /*4640*/  LDC.64 R148, c[0x0][0x888] ;  /* 0x00022200ff947b82 */ /* 0x000e620000000a00 */
[----:B---3--:R-:W-:-:S07]  /*4650*/  IMAD.IADD R79, R0, 0x1, R79 ;  /* 0x00000001004f7824 */ /* 0x008fce00078e024f */
[----:B------:R-:W3:Y:S01]  /*4660*/  LDC.64 R68, c[0x0][0xb28] ;  /* 0x0002ca00ff447b82 */ /* 0x000ee20000000a00 */
[----:B------:R-:W-:-:S05]  /*4670*/  VIADD R0, R168, UR43 ;  /* 0x0000002ba8007c36 */ /* 0x000fca0008000000 */
[--C-:B------:R-:W-:Y:S02]  /*4680*/  IADD3 R178, PT, PT, -R5, 0x200, R0.reuse ;  /* 0x0000020005b27810 */ /* 0x100fe40007ffe100 */
[----:B------:R-:W1:Y:S01]  /*4690*/  LDC.64 R150, c[0x0][0x890] ;  /* 0x00022400ff967b82 */ /* 0x000e620000000a00 */
[----:B------:R-:W-:Y:S02]  /*46a0*/  IADD3 R177, PT, PT, -R3, 0x200, R0 ;  /* 0x0000020003b17810 */ /* 0x000fe40007ffe100 */
[----:B------:R-:W-:-:S05]  /*46b0*/  IMAD.IADD R176, R178, 0x1, -R3 ;  /* 0x00000001b2b07824 */ /* 0x000fca00078e0a03 */
[----:B------:R-:W1:Y:S08]  /*46c0*/  LDC.64 R146, c[0x0][0x8b0] ;  /* 0x00022c00ff927b82 */ /* 0x000e700000000a00 */
[----:B------:R-:W1:Y:S08]  /*46d0*/  LDC.64 R144, c[0x0][0x8a8] ;  /* 0x00022a00ff907b82 */ /* 0x000e700000000a00 */
[----:B--2-4-:R-:W1:Y:S02]  /*46e0*/  LDC R172, c[0x0][0x374] ;  /* 0x0000dd00ffac7b82 */ /* 0x014e640000000800 */
.L_x_94:
[C---:B------:R-:W-:Y:S02]  /*46f0*/  LEA R0, R181.reuse, UR43, 0x3 ;  /* 0x0000002bb5007c11 */ /* 0x040fe4000f8e18ff */
[----:B------:R-:W-:Y:S02]  /*4700*/  SHF.L.U32 R3, R174, 0x1f, RZ ;  /* 0x0000001fae037819 */ /* 0x000fe400000006ff */
[----:B------:R-:W-:Y:S02]  /*4710*/  LEA R16, R181, UR43, 0x4 ;  /* 0x0000002bb5107c11 */ /* 0x000fe4000f8e20ff */
[----:B--2---:R-:W2:Y:S02]  /*4720*/  SYNCS.PHASECHK.TRANS64.TRYWAIT P0, [R0+URZ+0x60], R3 ;  /* 0x00006003000075a7 */ /* 0x004ea400080011ff */
[----:B-12---:R-:W-:Y:S05]  /*4730*/  @!P0 BRA `(.L_x_77) ;  /* 0x0000002800608947 */ /* 0x006fea0003800000 */
.L_x_126:
[----:B------:R-:W4:Y:S01]  /*4740*/  LDC.64 R12, c[0x0][0xb10] ;  /* 0x0002c400ff0c7b82 */ /* 0x000f220000000a00 */
[----:B------:R-:W3:Y:S01]  /*4750*/  LDS.128 R16, [R16+0xf0] ;  /* 0x0000f00010107984 */ /* 0x000ee20000000c00 */
[----:B-1----:R-:W-:Y:S01]  /*4760*/  ISETP.NE.AND P1, PT, R73, 0x1, PT ;  /* 0x000000014900780c */ /* 0x002fe20003f25270 */
[----:B--2---:R-:W-:Y:S01]  /*4770*/  VIADD R0, R0, 0x70 ;  /* 0x0000007000007836 */ /* 0x004fe20000000000 */
[----:B------:R-:W-:Y:S04]  /*4780*/  ISETP.GE.AND P0, PT, R72, 0x1, PT ;  /* 0x000000014800780c */ /* 0x000fe80003f06270 */
[----:B------:R-:W1:Y:S01]  /*4790*/  LDC.64 R10, c[0x0][0xb18] ;  /* 0x0002c600ff0a7b82 */ /* 0x000e620000000a00 */
[----:B------:R-:W-:Y:S01]  /*47a0*/  PRMT R0, RZ, 0x654, R0 ;  /* 0x00000654ff007816 */ /* 0x000fe20000000000 */
[----:B------:R-:W-:Y:S01]  /*47b0*/  @!PT LDS RZ, [RZ] ;  /* 0x00000000fffff984 */ /* 0x000fe20000000800 */
[----:B------:R-:W-:Y:S01]  /*47c0*/  @!PT LDS RZ, [RZ] ;  /* 0x00000000fffff984 */ /* 0x000fe20000000800 */
[----:B------:R-:W-:Y:S01]  /*47d0*/  @!PT LDS RZ, [RZ] ;  /* 0x00000000fffff984 */ /* 0x000fe20000000800 */
[----:B------:R-:W-:Y:S01]  /*47e0*/  @!PT LDS RZ, [RZ] ;  /* 0x00000000fffff984 */ /* 0x000fe20000000800 */
[----:B------:R2:W-:Y:S06]  /*47f0*/  MEMBAR.ALL.CTA ;  /* 0x0000000000007992 */ /* 0x0005ec0000008000 */
[----:B--2---:R-:W2:Y:S01]  /*4800*/  FENCE.VIEW.ASYNC.S ;  /* 0x00000000000073c6 */ /* 0x004ea20000000000 */
[----:B------:R-:W1:Y:S08]  /*4810*/  @!P1 LDC R14, c[0x0][0xb20] ;  /* 0x0002c800ff0e9b82 */ /* 0x000e700000000800 */
[----:B------:R-:W1:Y:S01]  /*4820*/  @!P1 LDC R9, c[0x0][0xb0c] ;  /* 0x0002c300ff099b82 */ /* 0x000e620000000800 */
[----:B--2---:R2:W-:Y:S01]  /*4830*/  SYNCS.ARRIVE.TRANS64.RED.A1T0 RZ, [R0+URZ], RZ ;  /* 0x000000ff00ff79a7 */ /* 0x0045e200081004ff */
[----:B---3--:R-:W-:Y:S04]  /*4840*/  LOP3.LUT P4, RZ, R18, 0x1, RZ, 0xc0, !PT ;  /* 0x0000000112ff7812 */ /* 0x008fe8000788c0ff */
[----:B------:R-:W-:Y:S09]  /*4850*/  P2R R180, PR, RZ, 0x10 ;  /* 0x00000010ffb47803 */ /* 0x000ff20000000000 */
[----:B------:R-:W-:Y:S02]  /*4860*/  @P4 MOV R77, R16 ;  /* 0x00000010004d4202 */ /* 0x000fe40000000f00 */
[----:B------:R-:W-:Y:S01]  /*4870*/  @P4 LOP3.LUT R75, R17, 0xffff, RZ, 0xc0, !PT ;  /* 0x0000ffff114b4812 */ /* 0x000fe200078ec0ff */
[----:B--2-4-:R-:W-:Y:S06]  /*4880*/  @!P0 BRA `(.L_x_78) ;  /* 0x0000000000a48947 */ /* 0x014fec0003800000 */
[----:B------:R-:W-:Y:S01]  /*4890*/  IMAD.HI.U32 R21, R172, R71, RZ ;  /* 0x00000047ac157227 */ /* 0x000fe200078e00ff */
[----:B------:R-:W-:Y:S02]  /*48a0*/  ISETP.NE.AND P0, PT, R70, 0x1, PT ;  /* 0x000000014600780c */ /* 0x000fe40003f05270 */
[----:B------:R-:W-:Y:S01]  /*48b0*/  ISETP.NE.AND P2, PT, R72, 0x1, PT ;  /* 0x000000014800780c */ /* 0x000fe20003f45270 */
[----:B------:R-:W-:Y:S01]  /*48c0*/  IMAD.HI.U32 R20, R167, R152, RZ ;  /* 0x00000098a7147227 */ /* 0x000fe200078e00ff */
[----:B------:R-:W-:Y:S02]  /*48d0*/  SHF.R.U32.HI R21, RZ, R170, R21 ;  /* 0x000000aaff157219 */ /* 0x000fe40000011615 */
[----:B------:R-:W-:Y:S01]  /*48e0*/  ISETP.NE.AND P3, PT, R74, 0x1, PT ;  /* 0x000000014a00780c */ /* 0x000fe20003f65270 */
[----:B------:R-:W-:Y:S01]  /*48f0*/  IMAD.HI.U32 R24, R77, R152, RZ ;  /* 0x000000984d187227 */ /* 0x000fe200078e00ff */
[----:B------:R-:W-:Y:S02]  /*4900*/  SHF.R.U32.HI R20, RZ, R153, R20 ;  /* 0x00000099ff147219 */ /* 0x000fe40000011614 */
[----:B------:R-:W-:Y:S01]  /*4910*/  SEL R3, R172, R21, !P0 ;  /* 0x00000015ac037207 */ /* 0x000fe20004000000 */
[----:B------:R-:W-:Y:S01]  /*4920*/  IMAD.HI.U32 R21, R75, R71, RZ ;  /* 0x000000474b157227 */ /* 0x000fe200078e00ff */
[----:B------:R-:W-:Y:S02]  /*4930*/  SEL R7, R167, R20, !P3 ;  /* 0x00000014a7077207 */ /* 0x000fe40005800000 */
[----:B------:R-:W-:Y:S01]  /*4940*/  SHF.R.U32.HI R24, RZ, R153, R24 ;  /* 0x00000099ff187219 */ /* 0x000fe20000011618 */
[-C--:B------:R-:W-:Y:S04]  /*4950*/  IMAD.HI.U32 R20, R3, R68.reuse, RZ ;  /* 0x0000004403147227 */ /* 0x080fe800078e00ff */
[----:B------:R-:W-:Y:S01]  /*4960*/  IMAD.HI.U32 R22, R7, R68, RZ ;  /* 0x0000004407167227 */ /* 0x000fe200078e00ff */
[-C--:B------:R-:W-:Y:S02]  /*4970*/  @P2 SHF.R.U32.HI R3, RZ, R69.reuse, R20 ;  /* 0x00000045ff032219 */ /* 0x080fe40000011614 */
[----:B------:R-:W-:Y:S02]  /*4980*/  SHF.R.U32.HI R20, RZ, R170, R21 ;  /* 0x000000aaff147219 */ /* 0x000fe40000011615 */
[----:B------:R-:W-:Y:S01]  /*4990*/  @P2 SHF.R.U32.HI R7, RZ, R69, R22 ;  /* 0x00000045ff072219 */ /* 0x000fe20000011616 */
[C---:B------:R-:W-:Y:S01]  /*49a0*/  IMAD R2, R72.reuse, R3, RZ ;  /* 0x0000000348027224 */ /* 0x040fe200078e02ff */
[----:B------:R-:W-:Y:S02]  /*49b0*/  SEL R5, R75, R20, !P0 ;  /* 0x000000144b057207 */ /* 0x000fe40004000000 */
[----:B------:R-:W-:Y:S01]  /*49c0*/  SEL R3, R77, R24, !P3 ;  /* 0x000000184d037207 */ /* 0x000fe20005800000 */
[----:B------:R-:W-:Y:S01]  /*49d0*/  IMAD R4, R72, R7, RZ ;  /* 0x0000000748047224 */ /* 0x000fe200078e02ff */
[C---:B------:R-:W-:Y:S01]  /*49e0*/  ISETP.GE.AND P0, PT, R5.reuse, R2, PT ;  /* 0x000000020500720c */ /* 0x040fe20003f06270 */
[----:B------:R-:W-:Y:S03]  /*49f0*/  IMAD.HI.U32 R6, R5, R68, RZ ;  /* 0x0000004405067227 */ /* 0x000fe600078e00ff */
[----:B------:R-:W-:Y:S01]  /*4a00*/  ISETP.GE.OR P0, PT, R3, R4, P0 ;  /* 0x000000040300720c */ /* 0x000fe20000706670 */
[----:B------:R-:W-:Y:S01]  /*4a10*/  IMAD.MOV R4, RZ, RZ, -R3 ;  /* 0x000000ffff047224 */ /* 0x000fe200078e0a03 */
[-C--:B------:R-:W-:Y:S03]  /*4a20*/  SHF.R.U32.HI R6, RZ, R69.reuse, R6 ;  /* 0x00000045ff067219 */ /* 0x080fe60000011606 */
[----:B------:R-:W-:Y:S01]  /*4a30*/  IMAD R77, R74, R4, R77 ;  /* 0x000000044a4d7224 */ /* 0x000fe200078e024d */
[----:B------:R-:W-:Y:S05]  /*4a40*/  SEL R15, R5, R6, !P2 ;  /* 0x00000006050f7207 */ /* 0x000fea0005000000 */
[----:B------:R-:W-:Y:S02]  /*4a50*/  IMAD.MOV R6, RZ, RZ, -R15 ;  /* 0x000000ffff067224 */ /* 0x000fe400078e0a0f */
[C---:B------:R-:W-:Y:S04]  /*4a60*/  @!P0 IMAD.HI.U32 R2, R3.reuse, R68, RZ ;  /* 0x0000004403028227 */ /* 0x040fe800078e00ff */
[----:B------:R-:W-:Y:S01]  /*4a70*/  IMAD R6, R72, R6, R5 ;  /* 0x0000000648067224 */ /* 0x000fe200078e0205 */
[----:B------:R-:W-:Y:S04]  /*4a80*/  @!P0 SHF.R.U32.HI R2, RZ, R69, R2 ;  /* 0x00000045ff028219 */ /* 0x000fe80000011602 */
[----:B------:R-:W-:Y:S02]  /*4a90*/  @!P0 SEL R0, R3, R2, !P2 ;  /* 0x0000000203008207 */ /* 0x000fe40005000000 */
[----:B------:R-:W-:Y:S02]  /*4aa0*/  IADD3 R2, PT, PT, -R5, RZ, RZ ;  /* 0x000000ff05027210 */ /* 0x000fe40007ffe1ff */
[----:B------:R-:W-:Y:S01]  /*4ab0*/  @!P0 IADD3 R8, PT, PT, R15, -R0, RZ ;  /* 0x800000000f088210 */ /* 0x000fe20007ffe0ff */
[----:B------:R-:W-:Y:S02]  /*4ac0*/  @!P0 IMAD R0, R7, R6, R0 ;  /* 0x0000000607008224 */ /* 0x000fe400078e0200 */
[----:B------:R-:W-:Y:S02]  /*4ad0*/  IMAD R75, R70, R2, R75 ;  /* 0x00000002464b7224 */ /* 0x000fe400078e024b */
[----:B------:R-:W-:Y:S02]  /*4ae0*/  @!P0 IMAD R5, R8, R72, R3 ;  /* 0x0000004808058224 */ /* 0x000fe400078e0203 */
[----:B------:R-:W-:Y:S04]  /*4af0*/  @!P0 IMAD.MOV.U32 R3, RZ, RZ, R0 ;  /* 0x000000ffff038224 */ /* 0x000fe800078e0000 */
[----:B------:R-:W-:Y:S02]  /*4b00*/  IMAD R77, R3, R74, R77 ;  /* 0x0000004a034d7224 */ /* 0x000fe400078e024d */
[----:B------:R-:W-:Y:S07]  /*4b10*/  IMAD R75, R5, R70, R75 ;  /* 0x00000046054b7224 */ /* 0x000fee00078e024b */
.L_x_78:
[----:B------:R-:W-:Y:S01]  /*4b20*/  @!P1 IMAD.HI.U32 R0, R77, R12, RZ ;  /* 0x0000000c4d009227 */ /* 0x000fe200078e00ff */
[----:B-1----:R-:W-:Y:S01]  /*4b30*/  @!P1 ISETP.NE.AND P0, PT, R10, 0x1, PT ;  /* 0x000000010a00980c */ /* 0x002fe20003f05270 */
[----:B------:R-:W-:Y:S01]  /*4b40*/  ULOP3.LUT UP0, URZ, UR42, 0x1b0, URZ, 0xc0, !UPT ;  /* 0x000001b02aff7892 */ /* 0x000fe2000f80c0ff */
[----:B------:R-:W-:Y:S01]  /*4b50*/  @!P1 ISETP.NE.AND P2, PT, R9, 0x1, PT ;  /* 0x000000010900980c */ /* 0x000fe20003f45270 */
[----:B------:R-:W-:Y:S01]  /*4b60*/  @!P1 IMAD.HI.U32 R3, R75, R11, RZ ;  /* 0x0000000b4b039227 */ /* 0x000fe200078e00ff */
[----:B------:R-:W-:Y:S02]  /*4b70*/  @!P1 SHF.R.U32.HI R0, RZ, R13, R0 ;  /* 0x0000000dff009219 */ /* 0x000fe40000011600 */
[----:B------:R-:W-:Y:S01]  /*4b80*/  @P4 SHF.R.U32.HI R171, RZ, 0x10, R17 ;  /* 0x00000010ffab4819 */ /* 0x000fe20000011611 */
[----:B------:R-:W-:Y:S01]  /*4b90*/  VIADD R181, R181, 0x1 ;  /* 0x00000001b5b57836 */ /* 0x000fe20000000000 */
[----:B------:R-:W-:Y:S02]  /*4ba0*/  @!P1 SHF.R.U32.HI R2, RZ, R14, R3 ;  /* 0x0000000eff029219 */ /* 0x000fe40000011603 */
[----:B------:R-:W-:Y:S02]  /*4bb0*/  @!P1 SEL R3, R77, R0, !P2 ;  /* 0x000000004d039207 */ /* 0x000fe40005000000 */
[----:B------:R-:W-:Y:S05]  /*4bc0*/  @!P1 SEL R2, R75, R2, !P0 ;  /* 0x000000024b029207 */ /* 0x000fea0004000000 */
[----:B------:R-:W-:Y:S02]  /*4bd0*/  @!P1 IMAD.IADD R0, R2, 0x1, -R3 ;  /* 0x0000000102009824 */ /* 0x000fe400078e0a03 */
[----:B------:R-:W-:Y:S02]  /*4be0*/  @!P1 IMAD.IADD R2, R3, 0x1, -R2 ;  /* 0x0000000103029824 */ /* 0x000fe400078e0a02 */
[----:B------:R-:W-:Y:S02]  /*4bf0*/  @!P1 IMAD R77, R0, R9, R77 ;  /* 0x00000009004d9224 */ /* 0x000fe400078e024d */
[----:B------:R-:W-:Y:S01]  /*4c00*/  @!P1 IMAD R75, R2, R10, R75 ;  /* 0x0000000a024b9224 */ /* 0x000fe200078e024b */
[----:B------:R-:W-:Y:S06]  /*4c10*/  BRA.U !UP0, `(.L_x_79) ;  /* 0x0000000108407547 */ /* 0x000fec000b800000 */
[----:B------:R-:W1:Y:S01]  /*4c20*/  LDCU.64 UR8, c[0x4][0x80] ;  /* 0x01001000ff0877ac */ /* 0x000e620008000a00 */
[----:B------:R-:W-:Y:S01]  /*4c30*/  MOV R3, 0x0 ;  /* 0x0000000000037802 */ /* 0x000fe20000000f00 */
[----:B------:R-:W-:Y:S02]  /*4c40*/  HFMA2 R12, -RZ, RZ, 0, 5.9604644775390625e-08 ;  /* 0x00000001ff0c7431 */ /* 0x000fe400000001ff */
[----:B------:R-:W-:Y:S02]  /*4c50*/  IMAD.MOV.U32 R8, RZ, RZ, 0x70 ;  /* 0x00000070ff087424 */ /* 0x000fe400078e00ff */
[----:B------:R-:W-:Y:S01]  /*4c60*/  IMAD.MOV.U32 R13, RZ, RZ, RZ ;  /* 0x000000ffff0d7224 */ /* 0x000fe200078e00ff */
[----:B------:R-:W2:Y:S01]  /*4c70*/  LDCU.64 UR6, c[0x4][0x88] ;  /* 0x01001100ff0677ac */ /* 0x000ea20008000a00 */
[----:B------:R-:W3:Y:S01]  /*4c80*/  LDC.64 R2, c[0x4][R3] ;  /* 0x0100000003027b82 */ /* 0x000ee20000000a00 */
[----:B------:R-:W4:Y:S01]  /*4c90*/  LDCU.64 UR4, c[0x4][0x8] ;  /* 0x01000100ff0477ac */ /* 0x000f220008000a00 */
[----:B-1----:R-:W-:Y:S01]  /*4ca0*/  MOV R5, UR9 ;  /* 0x0000000900057c02 */ /* 0x002fe20008000f00 */
[----:B------:R-:W-:Y:S01]  /*4cb0*/  IMAD.U32 R4, RZ, RZ, UR8 ;  /* 0x00000008ff047e24 */ /* 0x000fe2000f8e00ff */
[----:B--2---:R-:W-:Y:S01]  /*4cc0*/  MOV R7, UR7 ;  /* 0x0000000700077c02 */ /* 0x004fe20008000f00 */
[----:B------:R-:W-:Y:S01]  /*4cd0*/  IMAD.U32 R6, RZ, RZ, UR6 ;  /* 0x00000006ff067e24 */ /* 0x000fe2000f8e00ff */
[----:B----4-:R-:W-:Y:S01]  /*4ce0*/  MOV R11, UR5 ;  /* 0x00000005000b7c02 */ /* 0x010fe20008000f00 */
[----:B------:R-:W-:Y:S02]  /*4cf0*/  IMAD.U32 R10, RZ, RZ, UR4 ;  /* 0x00000004ff0a7e24 */ /* 0x000fe4000f8e00ff */
[----:B------:R-:W-:Y:S07]  /*4d00*/  LEPC R20, `(.L_x_79) ;  /* 0x000000001014794e */ /* 0x000fee0000000000 */
[----:B---3-5:R-:W-:Y:S05]  /*4d10*/  CALL.ABS.NOINC R2 ;  /* 0x0000000002007343 */ /* 0x028fea0003c00000 */
.L_x_79:
[----:B------:R-:W-:Y:S01]  /*4d20*/  LOP3.LUT P0, RZ, R179, 0x1b0, RZ, 0xc0, !PT ;  /* 0x000001b0b3ff7812 */ /* 0x000fe2000780c0ff */
[----:B------:R-:W-:Y:S11]  /*4d30*/  BSSY.RECONVERGENT B6, `(.L_x_80) ;  /* 0x0000013000067945 */ /* 0x000ff60003800200 */
[----:B------:R-:W-:Y:S01]  /*4d40*/  @!UPT UIADD3 URZ, UPT, UPT, URZ, URZ, URZ ;  /* 0x000000fffffff290 */ /* 0x000fe2000fffe0ff */
[----:B------:R-:W-:Y:S05]  /*4d50*/  @!P0 BRA `(.L_x_81) ;  /* 0x0000000000408947 */ /* 0x000fea0003800000 */
        /* <DEDUP_REMOVED lines=16> */
.L_x_81:
[----:B------:R-:W-:Y:S05]  /*4e60*/  BSYNC.RECONVERGENT B6 ;  /* 0x0000000000067941 */ /* 0x000fea0003800200 */
.L_x_80:
[----:B------:R-:W-:Y:S01]  /*4e70*/  ISETP.NE.U32.AND P3, PT, R150, RZ, PT ;  /* 0x000000ff9600720c */ /* 0x000fe20003f65070 */
[----:B------:R-:W-:Y:S01]  /*4e80*/  UISETP.NE.AND UP1, UPT, UR44, URZ, UPT ;  /* 0x000000ff2c00728c */ /* 0x000fe2000bf25270 */
[----:B------:R-:W-:Y:S02]  /*4e90*/  ISETP.NE.U32.AND P4, PT, R146, RZ, PT ;  /* 0x000000ff9200720c */ /* 0x000fe40003f85070 */
[----:B------:R-:W-:Y:S02]  /*4ea0*/  ISETP.NE.AND.EX P3, PT, R151, RZ, PT, P3 ;  /* 0x000000ff9700720c */ /* 0x000fe40003f65330 */
[----:B------:R-:W-:Y:S02]  /*4eb0*/  PLOP3.LUT P1, PT, PT, PT, PT, 0x8, 0x80 ;  /* 0x000000000080781c */ /* 0x000fe40003f2e170 */
[----:B------:R-:W-:Y:S02]  /*4ec0*/  PLOP3.LUT P0, PT, PT, PT, UP1, 0x80, 0x8 ;  /* 0x000000000008781c */ /* 0x000fe40003f0f018 */
[----:B------:R-:W-:Y:S02]  /*4ed0*/  ISETP.NE.AND.EX P4, PT, R147, RZ, PT, P4 ;  /* 0x000000ff9300720c */ /* 0x000fe40003f85340 */
[----:B------:R-:W1:Y:S09]  /*4ee0*/  @UP1 LDCU.64 UR4, c[0x0][0x888] ;  /* 0x00011100ff0417ac */ /* 0x000e720008000a00 */
[----:B------:R-:W-:Y:S01]  /*4ef0*/  @P0 PLOP3.LUT P1, PT, P3, PT, PT, 0x80, 0x8 ;  /* 0x000000000008081c */ /* 0x000fe20001f2f070 */
[----:B-1----:R-:W-:Y:S04]  /*4f00*/  @UP1 UISETP.NE.U32.AND UP0, UPT, UR4, URZ, UPT ;  /* 0x000000ff0400128c */ /* 0x002fe8000bf05070 */
[----:B------:R-:W-:Y:S04]  /*4f10*/  @UP1 UISETP.NE.AND.EX UP0, UPT, UR5, URZ, UPT, UP0 ;  /* 0x000000ff0500128c */ /* 0x000fe8000bf05300 */
[----:B------:R-:W-:Y:S01]  /*4f20*/  @UP1 USEL UR4, URZ, 0xffffffff, UP0 ;  /* 0xffffffffff041887 */ /* 0x000fe20008000000 */
[----:B------:R-:W-:Y:S11]  /*4f30*/  @!P3 BRA `(.L_x_82) ;  /* 0x00000000002cb947 */ /* 0x000ff60003800000 */
[----:B------:R-:W-:Y:S01]  /*4f40*/  ISETP.NE.U32.AND P2, PT, R148, RZ, PT ;  /* 0x000000ff9400720c */ /* 0x000fe20003f45070 */
[----:B------:R-:W-:Y:S03]  /*4f50*/  IMAD.MOV.U32 R164, RZ, RZ, 0x1 ;  /* 0x00000001ffa47424 */ /* 0x000fe600078e00ff */
[----:B------:R-:W-:Y:S11]  /*4f60*/  ISETP.NE.AND.EX P2, PT, R149, RZ, PT, P2 ;  /* 0x000000ff9500720c */ /* 0x000ff60003f45320 */
[----:B------:R-:W-:Y:S02]  /*4f70*/  @!UPT UIADD3 URZ, UPT, UPT, URZ, URZ, URZ ;  /* 0x000000fffffff290 */ /* 0x000fe4000fffe0ff */
[----:B------:R-:W1:Y:S01]  /*4f80*/  @P2 LDC.64 R2, c[0x0][0x888] ;  /* 0x00022200ff022b82 */ /* 0x000e620000000a00 */
[----:B------:R-:W-:Y:S04]  /*4f90*/  @P2 IMAD R0, R150, UR36, RZ ;  /* 0x0000002496002c24 */ /* 0x000fe8000f8e02ff */
[----:B-1----:R-:W-:Y:S04]  /*4fa0*/  @P2 IMAD.WIDE R2, R0, 0x4, R2 ;  /* 0x0000000400022825 */ /* 0x002fe800078e0202 */
[----:B------:R-:W-:Y:S01]  /*4fb0*/  HFMA2 R0, -RZ, RZ, 0, 5.9604644775390625e-08 ;  /* 0x00000001ff007431 */ /* 0x000fe200000001ff */
[----:B-----5:R1:W5:Y:S04]  /*4fc0*/  @P2 LDG.E R81, desc[UR40][R2.64] ;  /* 0x0000002802512981 */ /* 0x020368000c1e1900 */
[----:B------:R-:W-:Y:S01]  /*4fd0*/  @!P2 PRMT R164, R0, 0x7610, R164 ;  /* 0x0000761000a4a816 */ /* 0x000fe200000000a4 */
[----:B-1----:R-:W2:Y:S06]  /*4fe0*/  @!P2 LDC R81, c[0x0][0x880] ;  /* 0x00022000ff51ab82 */ /* 0x002eac0000000800 */
.L_x_82:
[----:B------:R-:W-:Y:S05]  /*4ff0*/  @!P4 BRA `(.L_x_83) ;  /* 0x000000000020c947 */ /* 0x000fea0003800000 */
[----:B------:R-:W-:Y:S04]  /*5000*/  ISETP.NE.U32.AND P2, PT, R144, RZ, PT ;  /* 0x000000ff9000720c */ /* 0x000fe80003f45070 */
[----:B------:R-:W-:Y:S11]  /*5010*/  ISETP.NE.AND.EX P2, PT, R145, RZ, PT, P2 ;  /* 0x000000ff9100720c */ /* 0x000ff60003f45320 */
[----:B------:R-:W-:Y:S02]  /*5020*/  @!UPT UIADD3 URZ, UPT, UPT, URZ, URZ, URZ ;  /* 0x000000fffffff290 */ /* 0x000fe4000fffe0ff */
[----:B------:R-:W1:Y:S01]  /*5030*/  @P2 LDC.64 R2, c[0x0][0x8a8] ;  /* 0x00022a00ff022b82 */ /* 0x000e620000000a00 */
[----:B------:R-:W-:Y:S04]  /*5040*/  @P2 IMAD R0, R146, UR36, RZ ;  /* 0x0000002492002c24 */ /* 0x000fe8000f8e02ff */
[----:B-1----:R-:W-:Y:S05]  /*5050*/  @P2 IMAD.WIDE R2, R0, 0x4, R2 ;  /* 0x0000000400022825 */ /* 0x002fea00078e0202 */
[----:B-----5:R1:W5:Y:S02]  /*5060*/  @P2 LDG.E R78, desc[UR40][R2.64] ;  /* 0x00000028024e2981 */ /* 0x020364000c1e1900 */
[----:B-1----:R-:W3:Y:S02]  /*5070*/  @!P2 LDC R78, c[0x0][0x8a0] ;  /* 0x00022800ff4eab82 */ /* 0x002ee40000000800 */
.L_x_83:
[----:B--2--5:R-:W-:Y:S01]  /*5080*/  @P0 FSETP.NEU.AND P4, PT, R81, RZ, PT ;  /* 0x000000ff5100020b */ /* 0x024fe20003f8d000 */
[----:B------:R-:W-:Y:S01]  /*5090*/  IMAD.U32 R0, RZ, RZ, UR4 ;  /* 0x00000004ff007e24 */ /* 0x000fe2000f8e00ff */
[----:B------:R-:W-:Y:S01]  /*50a0*/  @P0 LOP3.LUT P2, RZ, R164, 0xff, RZ, 0xc0, !PT ;  /* 0x000000ffa4ff0812 */ /* 0x000fe2000784c0ff */
[----:B------:R-:W-:Y:S01]  /*50b0*/  BSSY B1, `(.L_x_84) ;  /* 0x000003d000017945 */ /* 0x000fe20003800000 */
[----:B------:R-:W-:Y:S01]  /*50c0*/  @P0 SEL R3, RZ, 0xffffffff, P4 ;  /* 0xffffffffff030807 */ /* 0x000fe20002000000 */
[C---:B------:R-:W-:Y:S01]  /*50d0*/  IMAD R64, R76.reuse, 0x40, R79 ;  /* 0x000000404c407824 */ /* 0x040fe200078e024f */
[----:B------:R-:W-:Y:S02]  /*50e0*/  LEA R156, R76, UR43, 0x3 ;  /* 0x0000002b4c9c7c11 */ /* 0x000fe4000f8e18ff */
[----:B------:R-:W-:Y:S02]  /*50f0*/  CS2R R86, SRZ ;  /* 0x0000000000567805 */ /* 0x000fe4000001ff00 */
[----:B------:R-:W-:Y:S02]  /*5100*/  @P1 SEL R3, R0, R3, !P2 ;  /* 0x0000000300031207 */ /* 0x000fe40005000000 */
[----:B------:R-:W-:Y:S02]  /*5110*/  CS2R R84, SRZ ;  /* 0x0000000000547805 */ /* 0x000fe4000001ff00 */
[----:B------:R-:W-:Y:S02]  /*5120*/  SHF.L.U32 R5, R175, 0x1f, RZ ;  /* 0x0000001faf057819 */ /* 0x000fe400000006ff */
[----:B------:R-:W-:Y:S02]  /*5130*/  CS2R R90, SRZ ;  /* 0x00000000005a7805 */ /* 0x000fe4000001ff00 */
[----:B------:R-:W-:Y:S02]  /*5140*/  @P0 LOP3.LUT R3, R3, 0x1, RZ, 0xc0, !PT ;  /* 0x0000000103030812 */ /* 0x000fe400078ec0ff */
[----:B------:R-:W-:Y:S02]  /*5150*/  CS2R R88, SRZ ;  /* 0x0000000000587805 */ /* 0x000fe4000001ff00 */
[----:B------:R-:W-:Y:S02]  /*5160*/  PLOP3.LUT P5, PT, PT, PT, PT, 0x8, 0x80 ;  /* 0x000000000080781c */ /* 0x000fe40003fae170 */
[----:B------:R-:W-:Y:S02]  /*5170*/  CS2R R98, SRZ ;  /* 0x0000000000627805 */ /* 0x000fe4000001ff00 */
[----:B------:R-:W-:Y:S02]  /*5180*/  ISETP.NE.U32.OR P1, PT, R3, 0x1, !P0 ;  /* 0x000000010300780c */ /* 0x000fe40004725470 */
[----:B------:R-:W-:Y:S02]  /*5190*/  CS2R R96, SRZ ;  /* 0x0000000000607805 */ /* 0x000fe4000001ff00 */
[----:B------:R-:W-:Y:S02]  /*51a0*/  CS2R R94, SRZ ;  /* 0x00000000005e7805 */ /* 0x000fe4000001ff00 */
[----:B------:R-:W-:Y:S07]  /*51b0*/  CS2R R92, SRZ ;  /* 0x00000000005c7805 */ /* 0x000fee000001ff00 */
[----:B------:R-:W-:Y:S04]  /*51c0*/  @P1 SHF.L.U32 R2, R173, 0x1f, RZ ;  /* 0x0000001fad021819 */ /* 0x000fe800000006ff */
[----:B------:R-:W1:Y:S01]  /*51d0*/  @P1 SYNCS.PHASECHK.TRANS64.TRYWAIT P0, [UR43+0x40], R2 ;  /* 0x00004002ff0015a7 */ /* 0x000e62000800112b */
[----:B------:R2:W4:Y:S01]  /*51e0*/  SYNCS.PHASECHK.TRANS64.TRYWAIT P4, [R156+URZ+0x80], R5 ;  /* 0x000080059c0075a7 */ /* 0x00052200080811ff */
[----:B-1----:R-:W-:Y:S01]  /*51f0*/  @P1 PLOP3.LUT P5, PT, P0, PT, PT, 0x8, 0x80 ;  /* 0x000000000080181c */ /* 0x002fe200007ae170 */
[----:B------:R-:W-:Y:S01]  /*5200*/  @!UPT UIADD3 URZ, UPT, UPT, URZ, URZ, URZ ;  /* 0x000000fffffff290 */ /* 0x000fe2000fffe0ff */
[----:B--2-4-:R-:W-:Y:S11]  /*5210*/  @!P1 BRA `(.L_x_85) ;  /* 0x0000000000989947 */ /* 0x014ff60003800000 */
[----:B------:R-:W-:Y:S01]  /*5220*/  ISETP.NE.U32.AND P0, PT, RZ, UR38, PT ;  /* 0x00000026ff007c0c */ /* 0x000fe2000bf05070 */
[----:B------:R-:W-:Y:S01]  /*5230*/  BSSY B0, `(.L_x_86) ;  /* 0x0000016000007945 */ /* 0x000fe20003800000 */
[----:B------:R-:W-:Y:S02]  /*5240*/  FSETP.NEU.AND P2, PT, R81, RZ, PT ;  /* 0x000000ff5100720b */ /* 0x000fe40003f4d000 */
[----:B------:R-:W-:Y:S02]  /*5250*/  CS2R R94, SRZ ;  /* 0x00000000005e7805 */ /* 0x000fe4000001ff00 */
[----:B------:R-:W-:Y:S02]  /*5260*/  ISETP.NE.AND.EX P0, PT, RZ, UR39, PT, P0 ;  /* 0x00000027ff007c0c */ /* 0x000fe4000bf05300 */
[----:B------:R-:W-:Y:S02]  /*5270*/  CS2R R92, SRZ ;  /* 0x00000000005c7805 */ /* 0x000fe4000001ff00 */
[----:B------:R-:W-:Y:S02]  /*5280*/  LOP3.LUT P1, RZ, R164, 0xff, RZ, 0xc0, !PT ;  /* 0x000000ffa4ff7812 */ /* 0x000fe4000782c0ff */
[----:B------:R-:W-:Y:S02]  /*5290*/  CS2R R98, SRZ ;  /* 0x0000000000627805 */ /* 0x000fe4000001ff00 */
[----:B------:R-:W-:Y:S02]  /*52a0*/  SEL R0, RZ, 0xffffffff, P2 ;  /* 0xffffffffff007807 */ /* 0x000fe40001000000 */
[----:B------:R-:W-:Y:S02]  /*52b0*/  CS2R R96, SRZ ;  /* 0x0000000000607805 */ /* 0x000fe4000001ff00 */
[----:B------:R-:W-:Y:S02]  /*52c0*/  SEL R3, RZ, 0xffffffff, P0 ;  /* 0xffffffffff037807 */ /* 0x000fe40000000000 */
[----:B------:R-:W-:Y:S02]  /*52d0*/  CS2R R90, SRZ ;  /* 0x00000000005a7805 */ /* 0x000fe4000001ff00 */
[----:B------:R-:W-:Y:S02]  /*52e0*/  CS2R R88, SRZ ;  /* 0x0000000000587805 */ /* 0x000fe4000001ff00 */
[----:B------:R-:W-:Y:S02]  /*52f0*/  CS2R R86, SRZ ;  /* 0x0000000000567805 */ /* 0x000fe4000001ff00 */
[----:B------:R-:W-:Y:S02]  /*5300*/  @P3 SEL R0, R3, R0, !P1 ;  /* 0x0000000003003207 */ /* 0x000fe40004800000 */
[----:B------:R-:W-:Y:S02]  /*5310*/  CS2R R84, SRZ ;  /* 0x0000000000547805 */ /* 0x000fe4000001ff00 */
[----:B------:R-:W-:Y:S04]  /*5320*/  LOP3.LUT R0, R0, 0x1, RZ, 0xc0, !PT ;  /* 0x0000000100007812 */ /* 0x000fe800078ec0ff */
[----:B------:R-:W-:Y:S01]  /*5330*/  ISETP.NE.U32.AND P0, PT, R0, 0x1, PT ;  /* 0x000000010000780c */ /* 0x000fe20003f05070 */
[----:B------:R-:W-:Y:S01]  /*5340*/  @!UPT UIADD3 URZ, UPT, UPT, URZ, URZ, URZ ;  /* 0x000000fffffff290 */ /* 0x000fe2000fffe0ff */
[----:B------:R-:W-:Y:S11]  /*5350*/  @!P5 BRA `(.L_x_87) ;  /* 0x00000000000cd947 */ /* 0x000ff60003800000 */
[----:B------:R-:W-:Y:S04]  /*5360*/  SHF.L.U32 R3, R173, 0x1f, RZ ;  /* 0x0000001fad037819 */ /* 0x000fe800000006ff */
[----:B------:R-:W1:Y:S02]  /*5370*/  SYNCS.PHASECHK.TRANS64.TRYWAIT P1, [UR43+0x40], R3 ;  /* 0x00004003ff0075a7 */ /* 0x000e64000802112b */
[----:B-1----:R-:W-:Y:S05]  /*5380*/  @!P1 BRA `(.L_x_88) ;  /* 0x0000001c00609947 */ /* 0x002fea0003800000 */
.L_x_87:
[----:B------:R-:W-:Y:S05]  /*5390*/  BSYNC B0 ;  /* 0x0000000000007941 */ /* 0x000fea0003800000 */
.L_x_86:
[----:B------:R2:W4:Y:S01]  /*53a0*/  @P0 LDS.128 R92, [R168+UR43+0x200] ;  /* 0x0002002ba85c0984 */ /* 0x0005220008000c00 */
[----:B------:R-:W-:Y:S01]  /*53b0*/  UIADD3 UR4, UPT, UPT, UR43, 0x48, URZ ;  /* 0x000000482b047890 */ /* 0x000fe2000fffe0ff */
[----:B------:R-:W-:Y:S02]  /*53c0*/  LOP3.LUT R173, R173, 0x1, RZ, 0x3c, !PT ;  /* 0x00000001adad7812 */ /* 0x000fe400078e3cff */
[----:B------:R2:W1:Y:S01]  /*53d0*/  @P0 LDS.128 R96, [R178+0x10] ;  /* 0x00001000b2600984 */ /* 0x0004620000000c00 */
[----:B------:R-:W-:Y:S03]  /*53e0*/  UPRMT UR4, UR37, 0x654, UR4 ;  /* 0x0000065425047896 */ /* 0x000fe60008000004 */
[----:B------:R2:W1:Y:S04]  /*53f0*/  @P0 LDS.128 R88, [R177+0x20] ;  /* 0x00002000b1580984 */ /* 0x0004680000000c00 */
[----:B------:R2:W1:Y:S01]  /*5400*/  @P0 LDS.128 R84, [R176+0x30] ;  /* 0x00003000b0540984 */ /* 0x0004620000000c00 */
[----:B------:R-:W-:Y:S01]  /*5410*/  @!PT LDS RZ, [RZ] ;  /* 0x00000000fffff984 */ /* 0x000fe20000000800 */
[----:B------:R-:W-:Y:S01]  /*5420*/  @!PT LDS RZ, [RZ] ;  /* 0x00000000fffff984 */ /* 0x000fe20000000800 */
[----:B------:R-:W-:Y:S01]  /*5430*/  @!PT LDS RZ, [RZ] ;  /* 0x00000000fffff984 */ /* 0x000fe20000000800 */
[----:B------:R-:W-:Y:S01]  /*5440*/  @!PT LDS RZ, [RZ] ;  /* 0x00000000fffff984 */ /* 0x000fe20000000800 */
[----:B------:R5:W-:Y:S06]  /*5450*/  MEMBAR.ALL.CTA ;  /* 0x0000000000007992 */ /* 0x000bec0000008000 */
[----:B-----5:R-:W5:Y:S02]  /*5460*/  FENCE.VIEW.ASYNC.S ;  /* 0x00000000000073c6 */ /* 0x020f640000000000 */
[----:B-----5:R-:W-:Y:S01]  /*5470*/  SYNCS.ARRIVE.TRANS64.RED.A1T0 RZ, [UR4], RZ ;  /* 0x000000ffffff79a7 */ /* 0x020fe20008100404 */
.L_x_85:
[----:B------:R-:W-:Y:S05]  /*5480*/  BSYNC B1 ;  /* 0x0000000000017941 */ /* 0x000fea0003800000 */
.L_x_84:
[----:B-1----:R-:W-:Y:S04]  /*5490*/  SHF.R.U32.HI R0, RZ, 0x15, R64 ;  /* 0x00000015ff007819 */ /* 0x002fe80000011640 */
[----:B------:R-:W-:Y:S01]  /*54a0*/  LOP3.LUT P0, RZ, R0, 0x3, R169, 0x48, !PT ;  /* 0x0000000300ff7812 */ /* 0x000fe200078048a9 */
[----:B------:R-:W-:Y:S01]  /*54b0*/  @!UPT UIADD3 URZ, UPT, UPT, URZ, URZ, URZ ;  /* 0x000000fffffff290 */ /* 0x000fe2000fffe0ff */
[----:B------:R-:W-:Y:S11]  /*54c0*/  @P4 BRA `(.L_x_89) ;  /* 0x0000000000084947 */ /* 0x000ff60003800000 */
[----:B------:R-:W1:Y:S02]  /*54d0*/  SYNCS.PHASECHK.TRANS64.TRYWAIT P1, [R156+URZ+0x80], R5 ;  /* 0x000080059c0075a7 */ /* 0x000e6400080211ff */
[----:B-1----:R-:W-:Y:S05]  /*54e0*/  @!P1 BRA `(.L_x_90) ;  /* 0x0000001c00209947 */ /* 0x002fea0003800000 */
.L_x_89:
[----:B------:R-:W-:Y:S05]  /*54f0*/  @!P0 BRA `(.L_x_91) ;  /* 0x0000000000408947 */ /* 0x000fea0003800000 */
[----:B------:R-:W1:Y:S01]  /*5500*/  LDCU.64 UR8, c[0x4][0x70] ;  /* 0x01000e00ff0877ac */ /* 0x000e620008000a00 */
[----:B------:R-:W-:Y:S01]  /*5510*/  MOV R3, 0x0 ;  /* 0x0000000000037802 */ /* 0x000fe20000000f00 */
[----:B------:R-:W-:Y:S02]  /*5520*/  HFMA2 R12, -RZ, RZ, 0, 5.9604644775390625e-08 ;  /* 0x00000001ff0c7431 */ /* 0x000fe400000001ff */
[----:B------:R-:W-:Y:S02]  /*5530*/  IMAD.MOV.U32 R8, RZ, RZ, 0x192 ;  /* 0x00000192ff087424 */ /* 0x000fe400078e00ff */
[----:B------:R-:W-:Y:S01]  /*5540*/  IMAD.MOV.U32 R13, RZ, RZ, RZ ;  /* 0x000000ffff0d7224 */ /* 0x000fe200078e00ff */
[----:B------:R-:W5:Y:S01]  /*5550*/  LDCU.64 UR6, c[0x4][0x78] ;  /* 0x01000f00ff0677ac */ /* 0x000f620008000a00 */
[----:B------:R-:W2:Y:S01]  /*5560*/  LDC.64 R2, c[0x4][R3] ;  /* 0x0100000003027b82 */ /* 0x000ea20000000a00 */
[----:B------:R-:W3:Y:S01]  /*5570*/  LDCU.64 UR4, c[0x4][0x10] ;  /* 0x01000200ff0477ac */ /* 0x000ee20008000a00 */
[----:B-1----:R-:W-:Y:S01]  /*5580*/  MOV R5, UR9 ;  /* 0x0000000900057c02 */ /* 0x002fe20008000f00 */
[----:B------:R-:W-:Y:S01]  /*5590*/  IMAD.U32 R4, RZ, RZ, UR8 ;  /* 0x00000008ff047e24 */ /* 0x000fe2000f8e00ff */
[----:B-----5:R-:W-:Y:S01]  /*55a0*/  MOV R7, UR7 ;  /* 0x0000000700077c02 */ /* 0x020fe20008000f00 */
[----:B------:R-:W-:Y:S01]  /*55b0*/  IMAD.U32 R6, RZ, RZ, UR6 ;  /* 0x00000006ff067e24 */ /* 0x000fe2000f8e00ff */
[----:B---3--:R-:W-:Y:S01]  /*55c0*/  MOV R11, UR5 ;  /* 0x00000005000b7c02 */ /* 0x008fe20008000f00 */
[----:B------:R-:W-:Y:S02]  /*55d0*/  IMAD.U32 R10, RZ, RZ, UR4 ;  /* 0x00000004ff0a7e24 */ /* 0x000fe4000f8e00ff */
[----:B------:R-:W-:Y:S07]  /*55e0*/  LEPC R20, `(.L_x_91) ;  /* 0x000000001014794e */ /* 0x000fee0000000000 */
[----:B--2-4-:R-:W-:Y:S05]  /*55f0*/  CALL.ABS.NOINC R2 ;  /* 0x0000000002007343 */ /* 0x014fea0003c00000 */
.L_x_91:
[----:B------:R-:W-:Y:S01]  /*5600*/  LOP3.LUT P0, RZ, R166, 0x60, RZ, 0xc0, !PT ;  /* 0x00000060a6ff7812 */ /* 0x000fe2000780c0ff */
[----:B------:R-:W-:Y:S05]  /*5610*/  WARPSYNC.ALL ;  /* 0x0000000000007948 */ /* 0x000fea0003800000 */
[----:B------:R-:W-:Y:S01]  /*5620*/  R2UR UR4, R64 ;  /* 0x00000000400472ca */ /* 0x000fe200000e0000 */
[----:B------:R-:W-:Y:S01]  /*5630*/  BSSY.RECONVERGENT B0, `(.L_x_92) ;  /* 0x0000121000007945 */ /* 0x000fe20003800200 */
[-C--:B----4-:R-:W-:Y:S02]  /*5640*/  F2FP.F16.E5M2.UNPACK_B R82, R92.reuse ;  /* 0x0000005cff52723e */ /* 0x090fe400020004ff */
[----:B------:R-:W-:Y:S02]  /*5650*/  F2FP.F16.E5M2.UNPACK_B R109, R92.H1 ;  /* 0x0000005cff6d723e */ /* 0x000fe400030004ff */
[-C--:B------:R-:W-:Y:S01]  /*5660*/  F2FP.F16.E5M2.UNPACK_B R107, R93.reuse ;  /* 0x0000005dff6b723e */ /* 0x080fe200020004ff */
[--C-:B------:R-:W-:Y:S01]  /*5670*/  HADD2.F32 R80, -RZ, R82.reuse.H0_H0 ;  /* 0x20000052ff507230 */ /* 0x100fe20000004100 */
[----:B------:R-:W-:Y:S01]  /*5680*/  F2FP.F16.E5M2.UNPACK_B R105, R93.H1 ;  /* 0x0000005dff69723e */ /* 0x000fe200030004ff */
[----:B------:R-:W-:Y:S01]  /*5690*/  HADD2.F32 R82, -RZ, R82.H1_H1 ;  /* 0x30000052ff527230 */ /* 0x000fe20000004100 */
[-C--:B------:R-:W-:Y:S01]  /*56a0*/  F2FP.F16.E5M2.UNPACK_B R130, R84.reuse ;  /* 0x00000054ff82723e */ /* 0x080fe200020004ff */
[--C-:B------:R-:W-:Y:S01]  /*56b0*/  HADD2.F32 R83, -RZ, R109.reuse.H0_H0 ;  /* 0x2000006dff537230 */ /* 0x100fe20000004100 */
[----:B------:R-:W-:Y:S01]  /*56c0*/  F2FP.F16.E5M2.UNPACK_B R132, R84.H1 ;  /* 0x00000054ff84723e */ /* 0x000fe200030004ff */
[----:B------:R-:W3:Y:S01]  /*56d0*/  LDTM.x64 R4, tmem[UR4] ;  /* 0x00000004000479ee */ /* 0x000ee20008340000 */
[----:B------:R-:W-:Y:S01]  /*56e0*/  NOP ;  /* 0x0000000000007918 */ /* 0x000fe20000000000 */
[----:B------:R-:W-:Y:S01]  /*56f0*/  R2UR UR5, R156 ;  /* 0x000000009c0572ca */ /* 0x000fe200000e0000 */
[--C-:B------:R-:W-:Y:S01]  /*5700*/  HADD2.F32 R129, -RZ, R130.reuse.H0_H0 ;  /* 0x20000082ff817230 */ /* 0x100fe20000004100 */
[----:B------:R-:W-:Y:S01]  /*5710*/  F2FP.F16.E5M2.UNPACK_B R93, R94 ;  /* 0x0000005eff5d723e */ /* 0x000fe200020004ff */
[----:B------:R-:W-:Y:S01]  /*5720*/  HADD2.F32 R130, -RZ, R130.H1_H1 ;  /* 0x30000082ff827230 */ /* 0x000fe20000004100 */
[-C--:B------:R-:W-:Y:S01]  /*5730*/  F2FP.F16.E5M2.UNPACK_B R134, R85.reuse ;  /* 0x00000055ff86723e */ /* 0x080fe200020004ff */
[----:B------:R-:W-:Y:S01]  /*5740*/  HADD2.F32 R84, -RZ, R109.H1_H1 ;  /* 0x3000006dff547230 */ /* 0x000fe20000004100 */
[----:B------:R-:W-:Y:S01]  /*5750*/  F2FP.F16.E5M2.UNPACK_B R136, R85.H1 ;  /* 0x00000055ff88723e */ /* 0x000fe200030004ff */
[--C-:B------:R-:W-:Y:S01]  /*5760*/  HADD2.F32 R85, -RZ, R107.reuse.H0_H0 ;  /* 0x2000006bff557230 */ /* 0x100fe20000004100 */
[-C--:B------:R-:W-:Y:S01]  /*5770*/  F2FP.F16.E5M2.UNPACK_B R138, R86.reuse ;  /* 0x00000056ff8a723e */ /* 0x080fe200020004ff */
[--C-:B------:R-:W-:Y:S01]  /*5780*/  HADD2.F32 R133, -RZ, R134.reuse.H0_H0 ;  /* 0x20000086ff857230 */ /* 0x100fe20000004100 */
[----:B------:R-:W-:Y:S01]  /*5790*/  F2FP.F16.E5M2.UNPACK_B R140, R86.H1 ;  /* 0x00000056ff8c723e */ /* 0x000fe200030004ff */
[----:B------:R-:W-:Y:S01]  /*57a0*/  HADD2.F32 R86, -RZ, R107.H1_H1 ;  /* 0x3000006bff567230 */ /* 0x000fe20000004100 */
[----:B------:R-:W-:Y:S01]  /*57b0*/  F2FP.F16.E5M2.UNPACK_B R142, R87 ;  /* 0x00000057ff8e723e */ /* 0x000fe200020004ff */
[----:B------:R-:W-:Y:S01]  /*57c0*/  UIADD3 UR5, UPT, UPT, UR5, 0xa0, URZ ;  /* 0x000000a005057890 */ /* 0x000fe2000fffe0ff */
[----:B------:R-:W-:Y:S01]  /*57d0*/  HADD2.F32 R134, -RZ, R134.H1_H1 ;  /* 0x30000086ff867230 */ /* 0x000fe20000004100 */
[----:B------:R-:W-:Y:S01]  /*57e0*/  F2FP.F16.E5M2.UNPACK_B R114, R88 ;  /* 0x00000058ff72723e */ /* 0x000fe200020004ff */
[--C-:B------:R-:W-:Y:S01]  /*57f0*/  HADD2.F32 R137, -RZ, R138.reuse.H0_H0 ;  /* 0x2000008aff897230 */ /* 0x100fe20000004100 */
[----:B------:R-:W-:Y:S01]  /*5800*/  UPRMT UR5, UR37, 0x654, UR5 ;  /* 0x0000065425057896 */ /* 0x000fe20008000005 */
[----:B------:R-:W-:Y:S01]  /*5810*/  HADD2.F32 R138, -RZ, R138.H1_H1 ;  /* 0x3000008aff8a7230 */ /* 0x000fe20000004100 */
[-C--:B------:R-:W-:Y:S01]  /*5820*/  F2FP.F16.E5M2.UNPACK_B R118, R89.reuse ;  /* 0x00000059ff76723e */ /* 0x080fe200020004ff */
[--C-:B------:R-:W-:Y:S01]  /*5830*/  HADD2.F32 R113, -RZ, R114.reuse.H0_H0 ;  /* 0x20000072ff717230 */ /* 0x100fe20000004100 */
[----:B------:R-:W-:Y:S01]  /*5840*/  F2FP.F16.E5M2.UNPACK_B R120, R89.H1 ;  /* 0x00000059ff78723e */ /* 0x000fe200030004ff */
[C---:B---3--:R-:W-:Y:S01]  /*5850*/  FMUL R4, R78.reuse, R4 ;  /* 0x000000044e047220 */ /* 0x048fe20000400000 */
[C---:B------:R-:W-:Y:S01]  /*5860*/  FMUL R5, R78.reuse, R5 ;  /* 0x000000054e057220 */ /* 0x040fe20000400000 */
[C---:B------:R-:W-:Y:S01]  /*5870*/  FMUL R8, R78.reuse, R8 ;  /* 0x000000084e087220 */ /* 0x040fe20000400000 */
[C---:B------:R-:W-:Y:S01]  /*5880*/  FMUL R9, R78.reuse, R9 ;  /* 0x000000094e097220 */ /* 0x040fe20000400000 */
[----:B------:R-:W-:Y:S01]  /*5890*/  SYNCS.ARRIVE.TRANS64.RED.A1T0 RZ, [UR5], RZ ;  /* 0x000000ffffff79a7 */ /* 0x000fe20008100405 */
[C---:B------:R-:W-:Y:S01]  /*58a0*/  FFMA R4, R81.reuse, R80, R4 ;  /* 0x0000005051047223 */ /* 0x040fe20000000004 */
[C---:B------:R-:W-:Y:S01]  /*58b0*/  FFMA R5, R81.reuse, R82, R5 ;  /* 0x0000005251057223 */ /* 0x040fe20000000005 */
[----:B------:R-:W-:Y:S02]  /*58c0*/  HADD2.F32 R89, -RZ, R93.H0_H0 ;  /* 0x2000005dff597230 */ /* 0x000fe40000004100 */
[C---:B------:R-:W-:Y:S01]  /*58d0*/  FMUL R12, R78.reuse, R12 ;  /* 0x0000000c4e0c7220 */ /* 0x040fe20000400000 */
        /* <DEDUP_REMOVED lines=11> */
[----:B------:R-:W-:Y:S02]  /*5990*/  HADD2.F32 R114, -RZ, R114.H1_H1 ;  /* 0x30000072ff727230 */ /* 0x000fe40000004100 */
[C---:B------:R-:W-:Y:S01]  /*59a0*/  FMUL R32, R78.reuse, R36 ;  /* 0x000000244e207220 */ /* 0x040fe20000400000 */
[C---:B------:R-:W-:Y:S01]  /*59b0*/  FMUL R33, R78.reuse, R37 ;  /* 0x000000254e217220 */ /* 0x040fe20000400000 */
[--C-:B------:R-:W-:Y:S02]  /*59c0*/  HADD2.F32 R117, -RZ, R118.reuse.H0_H0 ;  /* 0x20000076ff757230 */ /* 0x100fe40000004100 */
[C---:B------:R-:W-:Y:S01]  /*59d0*/  FMUL R36, R78.reuse, R40 ;  /* 0x000000284e247220 */ /* 0x040fe20000400000 */
[----:B------:R-:W-:Y:S02]  /*59e0*/  HADD2.F32 R118, -RZ, R118.H1_H1 ;  /* 0x30000076ff767230 */ /* 0x000fe40000004100 */
        /* <DEDUP_REMOVED lines=8> */
[----:B------:R-:W-:Y:S01]  /*5a70*/  F2FP.F16.E5M2.UNPACK_B R92, R94.H1 ;  /* 0x0000005eff5c723e */ /* 0x000fe200030004ff */
[C---:B------:R-:W-:Y:S01]  /*5a80*/  FMUL R53, R78.reuse, R57 ;  /* 0x000000394e357220 */ /* 0x040fe20000400000 */
[C---:B------:R-:W-:Y:S01]  /*5a90*/  FMUL R56, R78.reuse, R60 ;  /* 0x0000003c4e387220 */ /* 0x040fe20000400000 */
[----:B------:R-:W-:Y:S01]  /*5aa0*/  F2FP.F16.E5M2.UNPACK_B R141, R87.H1 ;  /* 0x00000057ff8d723e */ /* 0x000fe200030004ff */
[C---:B------:R-:W-:Y:S01]  /*5ab0*/  FMUL R57, R78.reuse, R61 ;  /* 0x0000003d4e397220 */ /* 0x040fe20000400000 */
[----:B------:R-:W-:Y:S02]  /*5ac0*/  HADD2.F32 R80, -RZ, R142.H1_H1 ;  /* 0x3000008eff507230 */ /* 0x000fe40000004100 */
[C---:B------:R-:W-:Y:S01]  /*5ad0*/  FMUL R60, R78.reuse, R64 ;  /* 0x000000404e3c7220 */ /* 0x040fe20000400000 */
[----:B------:R-:W-:Y:S01]  /*5ae0*/  F2FP.F16.E5M2.UNPACK_B R116, R88.H1 ;  /* 0x00000058ff74723e */ /* 0x000fe200030004ff */
[C---:B------:R-:W-:Y:S01]  /*5af0*/  FMUL R61, R78.reuse, R65 ;  /* 0x000000414e3d7220 */ /* 0x040fe20000400000 */
[C---:B------:R-:W-:Y:S01]  /*5b00*/  FMUL R6, R78.reuse, R6 ;  /* 0x000000064e067220 */ /* 0x040fe20000400000 */
[----:B------:R-:W-:Y:S01]  /*5b10*/  F2FP.F16.E5M2.UNPACK_B R94, R95 ;  /* 0x0000005fff5e723e */ /* 0x000fe200020004ff */
[C---:B------:R-:W-:Y:S01]  /*5b20*/  FMUL R7, R78.reuse, R7 ;  /* 0x000000074e077220 */ /* 0x040fe20000400000 */
[--C-:B------:R-:W-:Y:S02]  /*5b30*/  HADD2.F32 R87, -RZ, R105.reuse.H0_H0 ;  /* 0x20000069ff577230 */ /* 0x100fe40000004100 */
[C---:B------:R-:W-:Y:S01]  /*5b40*/  FFMA R6, R81.reuse, R83, R6 ;  /* 0x0000005351067223 */ /* 0x040fe20000000006 */
[----:B------:R-:W-:Y:S01]  /*5b50*/  F2FP.F16.E5M2.UNPACK_B R122, R90 ;  /* 0x0000005aff7a723e */ /* 0x000fe200020004ff */
[C---:B------:R-:W-:Y:S01]  /*5b60*/  FFMA R7, R81.reuse, R84, R7 ;  /* 0x0000005451077223 */ /* 0x040fe20000000007 */
[C---:B------:R-:W-:Y:S01]  /*5b70*/  FFMA R8, R81.reuse, R85, R8 ;  /* 0x0000005551087223 */ /* 0x040fe20000000008 */
[----:B------:R-:W-:Y:S01]  /*5b80*/  F2FP.F16.E5M2.UNPACK_B R124, R90.H1 ;  /* 0x0000005aff7c723e */ /* 0x000fe200030004ff */
[----:B------:R-:W-:Y:S02]  /*5b90*/  HADD2.F32 R88, -RZ, R105.H1_H1 ;  /* 0x30000069ff587230 */ /* 0x000fe40000004100 */
[----:B------:R-:W-:Y:S01]  /*5ba0*/  FFMA R9, R81, R86, R9 ;  /* 0x0000005651097223 */ /* 0x000fe20000000009 */
[----:B------:R-:W-:Y:S01]  /*5bb0*/  F2FP.SATFINITE.E5M2.F32.PACK_AB_MERGE_C R156, R7, R6, RZ ;  /* 0x00000006079c723e */ /* 0x000fe200048060ff */
[----:B------:R-:W-:Y:S02]  /*5bc0*/  HADD2.F32 R90, -RZ, R93.H1_H1 ;  /* 0x3000005dff5a7230 */ /* 0x000fe40000004100 */
[C---:B------:R-:W-:Y:S01]  /*5bd0*/  FMUL R10, R78.reuse, R10 ;  /* 0x0000000a4e0a7220 */ /* 0x040fe20000400000 */
[--C-:B------:R-:W-:Y:S01]  /*5be0*/  HADD2.F32 R93, -RZ, R94.reuse.H0_H0 ;  /* 0x2000005eff5d7230 */ /* 0x100fe20000004100 */
[----:B------:R-:W-:Y:S01]  /*5bf0*/  F2FP.SATFINITE.E5M2.F32.PACK_AB_MERGE_C R156, R5, R4, R156 ;  /* 0x00000004059c723e */ /* 0x000fe2000480609c */
[----:B------:R-:W-:Y:S02]  /*5c00*/  HADD2.F32 R94, -RZ, R94.H1_H1 ;  /* 0x3000005eff5e7230 */ /* 0x000fe40000004100 */
[C---:B------:R-:W-:Y:S01]  /*5c10*/  FFMA R10, R81.reuse, R87, R10 ;  /* 0x00000057510a7223 */ /* 0x040fe2000000000a */
[--C-:B------:R-:W-:Y:S02]  /*5c20*/  HADD2.F32 R121, -RZ, R122.reuse.H0_H0 ;  /* 0x2000007aff797230 */ /* 0x100fe40000004100 */
[C---:B------:R-:W-:Y:S01]  /*5c30*/  FMUL R11, R78.reuse, R11 ;  /* 0x0000000b4e0b7220 */ /* 0x040fe20000400000 */
[----:B------:R-:W-:Y:S01]  /*5c40*/  F2FP.F16.E5M2.UNPACK_B R126, R91 ;  /* 0x0000005bff7e723e */ /* 0x000fe200020004ff */
[----:B------:R-:W-:Y:S01]  /*5c50*/  HADD2.F32 R122, -RZ, R122.H1_H1 ;  /* 0x3000007aff7a7230 */ /* 0x000fe20000004100 */
[----:B------:R-:W-:Y:S01]  /*5c60*/  F2FP.F16.E5M2.UNPACK_B R103, R95.H1 ;  /* 0x0000005fff67723e */ /* 0x000fe200030004ff */
[C---:B------:R-:W-:Y:S01]  /*5c70*/  FFMA R11, R81.reuse, R88, R11 ;  /* 0x00000058510b7223 */ /* 0x040fe2000000000b */
[----:B------:R-:W-:Y:S01]  /*5c80*/  F2FP.F16.E5M2.UNPACK_B R128, R91.H1 ;  /* 0x0000005bff80723e */ /* 0x000fe200030004ff */
[----:B------:R-:W-:Y:S02]  /*5c90*/  HADD2.F32 R91, -RZ, R92.H0_H0 ;  /* 0x2000005cff5b7230 */ /* 0x000fe40000004100 */
[C---:B------:R-:W-:Y:S01]  /*5ca0*/  FFMA R12, R81.reuse, R89, R12 ;  /* 0x00000059510c7223 */ /* 0x040fe2000000000c */
[----:B------:R-:W-:Y:S01]  /*5cb0*/  FFMA R13, R81, R90, R13 ;  /* 0x0000005a510d7223 */ /* 0x000fe2000000000d */
[----:B------:R-:W-:Y:S01]  /*5cc0*/  F2FP.SATFINITE.E5M2.F32.PACK_AB_MERGE_C R157, R11, R10, RZ ;  /* 0x0000000a0b9d723e */ /* 0x000fe200048060ff */
[--C-:B------:R-:W-:Y:S01]  /*5cd0*/  HADD2.F32 R125, -RZ, R126.reuse.H0_H0 ;  /* 0x2000007eff7d7230 */ /* 0x100fe20000004100 */
[----:B------:R-:W-:Y:S01]  /*5ce0*/  F2FP.F16.E5M2.UNPACK_B R101, R96 ;  /* 0x00000060ff65723e */ /* 0x000fe200020004ff */
[----:B------:R-:W-:Y:S01]  /*5cf0*/  HADD2.F32 R126, -RZ, R126.H1_H1 ;  /* 0x3000007eff7e7230 */ /* 0x000fe20000004100 */
[----:B------:R-:W-:Y:S01]  /*5d00*/  F2FP.SATFINITE.E5M2.F32.PACK_AB_MERGE_C R157, R9, R8, R157 ;  /* 0x00000008099d723e */ /* 0x000fe2000480609d */
[----:B------:R-:W-:Y:S02]  /*5d10*/  HADD2.F32 R83, -RZ, R142.H0_H0 ;  /* 0x2000008eff537230 */ /* 0x000fe40000004100 */
[C---:B------:R-:W-:Y:S01]  /*5d20*/  FMUL R14, R78.reuse, R14 ;  /* 0x0000000e4e0e7220 */ /* 0x040fe20000400000 */
[----:B------:R-:W-:Y:S02]  /*5d30*/  HADD2.F32 R92, -RZ, R92.H1_H1 ;  /* 0x3000005cff5c7230 */ /* 0x000fe40000004100 */
[C---:B------:R-:W-:Y:S01]  /*5d40*/  FMUL R15, R78.reuse, R15 ;  /* 0x0000000f4e0f7220 */ /* 0x040fe20000400000 */
[----:B------:R-:W-:Y:S01]  /*5d50*/  F2FP.F16.E5M2.UNPACK_B R100, R96.H1 ;  /* 0x00000060ff64723e */ /* 0x000fe200030004ff */
[--C-:B------:R-:W-:Y:S02]  /*5d60*/  HADD2.F32 R95, -RZ, R103.reuse.H0_H0 ;  /* 0x20000067ff5f7230 */ /* 0x100fe40000004100 */
[C---:B------:R-:W-:Y:S01]  /*5d70*/  FFMA R14, R81.reuse, R91, R14 ;  /* 0x0000005b510e7223 */ /* 0x040fe2000000000e */
[C---:B------:R-:W-:Y:S01]  /*5d80*/  FFMA R15, R81.reuse, R92, R15 ;  /* 0x0000005c510f7223 */ /* 0x040fe2000000000f */
[C---:B------:R-:W-:Y:S01]  /*5d90*/  FFMA R16, R81.reuse, R93, R16 ;  /* 0x0000005d51107223 */ /* 0x040fe20000000010 */
[----:B------:R-:W-:Y:S01]  /*5da0*/  FFMA R17, R81, R94, R17 ;  /* 0x0000005e51117223 */ /* 0x000fe20000000011 */
[-C--:B------:R-:W-:Y:S01]  /*5db0*/  F2FP.F16.E5M2.UNPACK_B R102, R97.reuse ;  /* 0x00000061ff66723e */ /* 0x080fe200020004ff */
[----:B------:R-:W-:Y:S01]  /*5dc0*/  HADD2.F32 R96, -RZ, R103.H1_H1 ;  /* 0x30000067ff607230 */ /* 0x000fe20000004100 */
[----:B------:R-:W-:Y:S01]  /*5dd0*/  F2FP.SATFINITE.E5M2.F32.PACK_AB_MERGE_C R158, R15, R14, RZ ;  /* 0x0000000e0f9e723e */ /* 0x000fe200048060ff */
[C---:B------:R-:W-:Y:S01]  /*5de0*/  FMUL R18, R78.reuse, R18 ;  /* 0x000000124e127220 */ /* 0x040fe20000400000 */
[----:B------:R-:W-:Y:S01]  /*5df0*/  F2FP.F16.E5M2.UNPACK_B R104, R97.H1 ;  /* 0x00000061ff68723e */ /* 0x000fe200030004ff */
[--C-:B------:R-:W-:Y:S01]  /*5e00*/  HADD2.F32 R97, -RZ, R101.reuse.H0_H0 ;  /* 0x20000065ff617230 */ /* 0x100fe20000004100 */
[----:B------:R-:W-:Y:S01]  /*5e10*/  F2FP.SATFINITE.E5M2.F32.PACK_AB_MERGE_C R158, R13, R12, R158 ;  /* 0x0000000c0d9e723e */ /* 0x000fe2000480609e */
[C---:B------:R-:W-:Y:S01]  /*5e20*/  FFMA R18, R81.reuse, R95, R18 ;  /* 0x0000005f51127223 */ /* 0x040fe20000000012 */
[----:B------:R-:W-:Y:S01]  /*5e30*/  F2FP.F16.E5M2.UNPACK_B R110, R99 ;  /* 0x00000063ff6e723e */ /* 0x000fe200020004ff */
[C---:B------:R-:W-:Y:S01]  /*5e40*/  FMUL R19, R78.reuse, R19 ;  /* 0x000000134e137220 */ /* 0x040fe20000400000 */
[----:B------:R-:W-:Y:S01]  /*5e50*/  F2FP.F16.E5M2.UNPACK_B R112, R99.H1 ;  /* 0x00000063ff70723e */ /* 0x000fe200030004ff */
[----:B------:R-:W-:Y:S01]  /*5e60*/  HADD2.F32 R99, -RZ, R101.H1_H1 ;  /* 0x30000065ff637230 */ /* 0x000fe20000004100 */
[-C--:B------:R-:W-:Y:S01]  /*5e70*/  F2FP.F16.E5M2.UNPACK_B R106, R98.reuse ;  /* 0x00000062ff6a723e */ /* 0x080fe200020004ff */
[----:B------:R-:W-:Y:S01]  /*5e80*/  HADD2.F32 R101, -RZ, R102.H0_H0 ;  /* 0x20000066ff657230 */ /* 0x000fe20000004100 */
[----:B------:R-:W-:Y:S01]  /*5e90*/  F2FP.F16.E5M2.UNPACK_B R108, R98.H1 ;  /* 0x00000062ff6c723e */ /* 0x000fe200030004ff */
[----:B------:R-:W-:Y:S02]  /*5ea0*/  HADD2.F32 R98, -RZ, R100.H0_H0 ;  /* 0x20000064ff627230 */ /* 0x000fe40000004100 */
[C---:B------:R-:W-:Y:S01]  /*5eb0*/  FFMA R19, R81.reuse, R96, R19 ;  /* 0x0000006051137223 */ /* 0x040fe20000000013 */
[C---:B------:R-:W-:Y:S01]  /*5ec0*/  FFMA R0, R81.reuse, R97, R0 ;  /* 0x0000006151007223 */ /* 0x040fe20000000000 */
[----:B------:R-:W-:Y:S01]  /*5ed0*/  FFMA R2, R81, R99, R2 ;  /* 0x0000006351027223 */ /* 0x000fe20000000002 */
[----:B------:R-:W-:Y:S02]  /*5ee0*/  HADD2.F32 R102, -RZ, R102.H1_H1 ;  /* 0x30000066ff667230 */ /* 0x000fe40000004100 */
[C---:B------:R-:W-:Y:S01]  /*5ef0*/  FMUL R3, R78.reuse, R22 ;  /* 0x000000164e037220 */ /* 0x040fe20000400000 */
[----:B------:R-:W-:Y:S01]  /*5f00*/  HADD2.F32 R100, -RZ, R100.H1_H1 ;  /* 0x30000064ff647230 */ /* 0x000fe20000004100 */
[----:B------:R-:W-:Y:S01]  /*5f10*/  F2FP.SATFINITE.E5M2.F32.PACK_AB_MERGE_C R159, R19, R18, RZ ;  /* 0x00000012139f723e */ /* 0x000fe200048060ff */
[--C-:B------:R-:W-:Y:S02]  /*5f20*/  HADD2.F32 R105, -RZ, R106.reuse.H0_H0 ;  /* 0x2000006aff697230 */ /* 0x100fe40000004100 */
[----:B------:R-:W-:Y:S01]  /*5f30*/  FFMA R3, R81, R98, R3 ;  /* 0x0000006251037223 */ /* 0x000fe20000000003 */
[----:B------:R-:W-:Y:S01]  /*5f40*/  HADD2.F32 R106, -RZ, R106.H1_H1 ;  /* 0x3000006aff6a7230 */ /* 0x000fe20000004100 */
[----:B------:R-:W-:Y:S01]  /*5f50*/  F2FP.SATFINITE.E5M2.F32.PACK_AB_MERGE_C R159, R17, R16, R159 ;  /* 0x00000010119f723e */ /* 0x000fe2000480609f */
[----:B------:R-:W-:Y:S02]  /*5f60*/  HADD2.F32 R109, -RZ, R110.H0_H0 ;  /* 0x2000006eff6d7230 */ /* 0x000fe40000004100 */
[C---:B------:R-:W-:Y:S01]  /*5f70*/  FMUL R23, R78.reuse, R23 ;  /* 0x000000174e177220 */ /* 0x040fe20000400000 */
[--C-:B------:R-:W-:Y:S02]  /*5f80*/  HADD2.F32 R103, -RZ, R104.reuse.H0_H0 ;  /* 0x20000068ff677230 */ /* 0x100fe40000004100 */
[C---:B------:R-:W-:Y:S01]  /*5f90*/  FMUL R22, R78.reuse, R26 ;  /* 0x0000001a4e167220 */ /* 0x040fe20000400000 */
[----:B------:R-:W-:Y:S01]  /*5fa0*/  HADD2.F32 R104, -RZ, R104.H1_H1 ;  /* 0x30000068ff687230 */ /* 0x000fe20000004100 */
[----:B------:R1:W-:Y:S01]  /*5fb0*/  STS.128 [R168+UR43+0x2200], R156 ;  /* 0x0022009ca8007988 */ /* 0x0003e20008000c2b */
[C---:B------:R-:W-:Y:S01]  /*5fc0*/  FFMA R23, R81.reuse, R100, R23 ;  /* 0x0000006451177223 */ /* 0x040fe20000000017 */
[C---:B------:R-:W-:Y:S01]  /*5fd0*/  FFMA R20, R81.reuse, R101, R20 ;  /* 0x0000006551147223 */ /* 0x040fe20000000014 */
[C---:B------:R-:W-:Y:S01]  /*5fe0*/  FFMA R21, R81.reuse, R102, R21 ;  /* 0x0000006651157223 */ /* 0x040fe20000000015 */
[----:B------:R-:W-:Y:S01]  /*5ff0*/  FFMA R22, R81, R103, R22 ;  /* 0x0000006751167223 */ /* 0x000fe20000000016 */
[----:B------:R-:W-:Y:S01]  /*6000*/  HADD2.F32 R110, -RZ, R110.H1_H1 ;  /* 0x3000006eff6e7230 */ /* 0x000fe20000004100 */
[----:B------:R-:W-:Y:S01]  /*6010*/  F2FP.SATFINITE.E5M2.F32.PACK_AB_MERGE_C R161, R23, R3, RZ ;  /* 0x0000000317a1723e */ /* 0x000fe200048060ff */
[C---:B------:R-:W-:Y:S01]  /*6020*/  FMUL R27, R78.reuse, R27 ;  /* 0x0000001b4e1b7220 */ /* 0x040fe20000400000 */
[--C-:B------:R-:W-:Y:S02]  /*6030*/  HADD2.F32 R107, -RZ, R108.reuse.H0_H0 ;  /* 0x2000006cff6b7230 */ /* 0x100fe40000004100 */
[----:B------:R-:W-:Y:S01]  /*6040*/  FMUL R26, R78, R30 ;  /* 0x0000001e4e1a7220 */ /* 0x000fe20000400000 */
[----:B------:R-:W-:Y:S01]  /*6050*/  HADD2.F32 R108, -RZ, R108.H1_H1 ;  /* 0x3000006cff6c7230 */ /* 0x000fe20000004100 */
[----:B------:R-:W-:Y:S01]  /*6060*/  F2FP.SATFINITE.E5M2.F32.PACK_AB_MERGE_C R160, R2, R0, R161 ;  /* 0x0000000002a0723e */ /* 0x000fe200048060a1 */
[C---:B------:R-:W-:Y:S01]  /*6070*/  FFMA R27, R81.reuse, R104, R27 ;  /* 0x00000068511b7223 */ /* 0x040fe2000000001b */
[C---:B------:R-:W-:Y:S01]  /*6080*/  FFMA R24, R81.reuse, R105, R24 ;  /* 0x0000006951187223 */ /* 0x040fe20000000018 */
[C---:B------:R-:W-:Y:S01]  /*6090*/  FFMA R25, R81.reuse, R106, R25 ;  /* 0x0000006a51197223 */ /* 0x040fe20000000019 */
[----:B------:R-:W-:Y:S01]  /*60a0*/  FFMA R26, R81, R107, R26 ;  /* 0x0000006b511a7223 */ /* 0x000fe2000000001a */
[C---:B------:R-:W-:Y:S01]  /*60b0*/  FMUL R31, R78.reuse, R31 ;  /* 0x0000001f4e1f7220 */ /* 0x040fe20000400000 */
[--C-:B------:R-:W-:Y:S01]  /*60c0*/  HADD2.F32 R111, -RZ, R112.reuse.H0_H0 ;  /* 0x20000070ff6f7230 */ /* 0x100fe20000004100 */
[----:B------:R-:W-:Y:S01]  /*60d0*/  F2FP.SATFINITE.E5M2.F32.PACK_AB_MERGE_C R162, R27, R22, RZ ;  /* 0x000000161ba2723e */ /* 0x000fe200048060ff */
[----:B------:R-:W-:Y:S02]  /*60e0*/  HADD2.F32 R112, -RZ, R112.H1_H1 ;  /* 0x30000070ff707230 */ /* 0x000fe40000004100 */
[C---:B------:R-:W-:Y:S01]  /*60f0*/  FFMA R31, R81.reuse, R108, R31 ;  /* 0x0000006c511f7223 */ /* 0x040fe2000000001f */
[----:B------:R-:W-:Y:S01]  /*6100*/  FFMA R28, R81, R109, R28 ;  /* 0x0000006d511c7223 */ /* 0x000fe2000000001c */
[----:B------:R-:W-:Y:S01]  /*6110*/  F2FP.SATFINITE.E5M2.F32.PACK_AB_MERGE_C R161, R21, R20, R162 ;  /* 0x0000001415a1723e */ /* 0x000fe200048060a2 */
[----:B------:R-:W-:Y:S01]  /*6120*/  FFMA R29, R81, R110, R29 ;  /* 0x0000006e511d7223 */ /* 0x000fe2000000001d */
[C---:B------:R-:W-:Y:S01]  /*6130*/  FMUL R30, R78.reuse, R34 ;  /* 0x000000224e1e7220 */ /* 0x040fe20000400000 */
[----:B------:R-:W-:Y:S01]  /*6140*/  F2FP.SATFINITE.E5M2.F32.PACK_AB_MERGE_C R163, R31, R26, RZ ;  /* 0x0000001a1fa3723e */ /* 0x000fe200048060ff */
[C---:B------:R-:W-:Y:S01]  /*6150*/  FMUL R35, R78.reuse, R35 ;  /* 0x000000234e237220 */ /* 0x040fe20000400000 */
[--C-:B------:R-:W-:Y:S02]  /*6160*/  HADD2.F32 R115, -RZ, R116.reuse.H0_H0 ;  /* 0x20000074ff737230 */ /* 0x100fe40000004100 */
[----:B------:R-:W-:Y:S01]  /*6170*/  FFMA R30, R81, R111, R30 ;  /* 0x0000006f511e7223 */ /* 0x000fe2000000001e */
[----:B------:R-:W-:Y:S01]  /*6180*/  F2FP.SATFINITE.E5M2.F32.PACK_AB_MERGE_C R162, R25, R24, R163 ;  /* 0x0000001819a2723e */ /* 0x000fe200048060a3 */
[C---:B------:R-:W-:Y:S01]  /*6190*/  FFMA R35, R81.reuse, R112, R35 ;  /* 0x0000007051237223 */ /* 0x040fe20000000023 */
[C---:B------:R-:W-:Y:S01]  /*61a0*/  FFMA R32, R81.reuse, R113, R32 ;  /* 0x0000007151207223 */ /* 0x040fe20000000020 */
[----:B------:R-:W-:Y:S01]  /*61b0*/  FFMA R33, R81, R114, R33 ;  /* 0x0000007251217223 */ /* 0x000fe20000000021 */
[----:B------:R-:W-:Y:S02]  /*61c0*/  HADD2.F32 R116, -RZ, R116.H1_H1 ;  /* 0x30000074ff747230 */ /* 0x000fe40000004100 */
        /* <DEDUP_REMOVED lines=9> */
[----:B------:R-:W-:Y:S01]  /*6260*/  HADD2.F32 R120, -RZ, R120.H1_H1 ;  /* 0x30000078ff787230 */ /* 0x000fe20000004100 */
[----:B------:R1:W-:Y:S01]  /*6270*/  STS.128 [R178+0x2010], R160 ;  /* 0x002010a0b2007388 */ /* 0x0003e20000000c00 */
[----:B------:R-:W-:Y:S01]  /*6280*/  F2FP.SATFINITE.E5M2.F32.PACK_AB_MERGE_C R184, R39, R34, RZ ;  /* 0x0000002227b8723e */ /* 0x000fe200048060ff */
[C---:B------:R-:W-:Y:S01]  /*6290*/  FMUL R38, R78.reuse, R42 ;  /* 0x0000002a4e267220 */ /* 0x040fe20000400000 */
[C---:B------:R-:W-:Y:S01]  /*62a0*/  FMUL R43, R78.reuse, R43 ;  /* 0x0000002b4e2b7220 */ /* 0x040fe20000400000 */
[--C-:B------:R-:W-:Y:S01]  /*62b0*/  HADD2.F32 R123, -RZ, R124.reuse.H0_H0 ;  /* 0x2000007cff7b7230 */ /* 0x100fe20000004100 */
[----:B------:R-:W-:Y:S01]  /*62c0*/  F2FP.SATFINITE.E5M2.F32.PACK_AB_MERGE_C R184, R33, R32, R184 ;  /* 0x0000002021b8723e */ /* 0x000fe200048060b8 */
[C---:B------:R-:W-:Y:S01]  /*62d0*/  FFMA R38, R81.reuse, R119, R38 ;  /* 0x0000007751267223 */ /* 0x040fe20000000026 */
        /* <DEDUP_REMOVED lines=12> */
[C---:B------:R-:W-:Y:S01]  /*63a0*/  FFMA R45, R81.reuse, R126, R45 ;  /* 0x0000007e512d7223 */ /* 0x040fe2000000002d */
[----:B------:R-:W-:Y:S02]  /*63b0*/  HADD2.F32 R128, -RZ, R128.H1_H1 ;  /* 0x30000080ff807230 */ /* 0x000fe40000004100 */
[C---:B------:R-:W-:Y:S01]  /*63c0*/  FMUL R46, R78.reuse, R50 ;  /* 0x000000324e2e7220 */ /* 0x040fe20000400000 */
[C---:B------:R-:W-:Y:S01]  /*63d0*/  FMUL R51, R78.reuse, R51 ;  /* 0x000000334e337220 */ /* 0x040fe20000400000 */
[--C-:B------:R-:W-:Y:S02]  /*63e0*/  HADD2.F32 R131, -RZ, R132.reuse.H0_H0 ;  /* 0x20000084ff837230 */ /* 0x100fe40000004100 */
[C---:B------:R-:W-:Y:S01]  /*63f0*/  FMUL R50, R78.reuse, R54 ;  /* 0x000000364e327220 */ /* 0x040fe20000400000 */
[C---:B------:R-:W-:Y:S01]  /*6400*/  FFMA R46, R81.reuse, R127, R46 ;  /* 0x0000007f512e7223 */ /* 0x040fe2000000002e */
[----:B------:R-:W-:Y:S02]  /*6410*/  HADD2.F32 R132, -RZ, R132.H1_H1 ;  /* 0x30000084ff847230 */ /* 0x000fe40000004100 */
[C---:B------:R-:W-:Y:S01]  /*6420*/  FFMA R51, R81.reuse, R128, R51 ;  /* 0x0000008051337223 */ /* 0x040fe20000000033 */
[C---:B------:R-:W-:Y:S01]  /*6430*/  FMUL R55, R78.reuse, R55 ;  /* 0x000000374e377220 */ /* 0x040fe20000400000 */
[C---:B------:R-:W-:Y:S01]  /*6440*/  FFMA R48, R81.reuse, R129, R48 ;  /* 0x0000008151307223 */ /* 0x040fe20000000030 */
[C---:B------:R-:W-:Y:S01]  /*6450*/  FFMA R49, R81.reuse, R130, R49 ;  /* 0x0000008251317223 */ /* 0x040fe20000000031 */
[--C-:B------:R-:W-:Y:S02]  /*6460*/  HADD2.F32 R135, -RZ, R136.reuse.H0_H0 ;  /* 0x20000088ff877230 */ /* 0x100fe40000004100 */
[C---:B------:R-:W-:Y:S01]  /*6470*/  FFMA R50, R81.reuse, R131, R50 ;  /* 0x0000008351327223 */ /* 0x040fe20000000032 */
[----:B------:R-:W-:Y:S02]  /*6480*/  HADD2.F32 R136, -RZ, R136.H1_H1 ;  /* 0x30000088ff887230 */ /* 0x000fe40000004100 */
[C---:B------:R-:W-:Y:S01]  /*6490*/  FMUL R54, R78.reuse, R58 ;  /* 0x0000003a4e367220 */ /* 0x040fe20000400000 */
        /* <DEDUP_REMOVED lines=16> */
[----:B------:R-:W-:Y:S01]  /*65a0*/  FFMA R63, R81, R140, R63 ;  /* 0x0000008c513f7223 */ /* 0x000fe2000000003f */
[----:B------:R-:W-:Y:S01]  /*65b0*/  FMUL R67, R78, R67 ;  /* 0x000000434e437220 */ /* 0x000fe20000400000 */
[----:B------:R-:W-:Y:S01]  /*65c0*/  F2FP.SATFINITE.E5M2.F32.PACK_AB_MERGE_C R186, R47, R42, RZ ;  /* 0x0000002a2fba723e */ /* 0x000fe200048060ff */
[----:B------:R-:W-:Y:S01]  /*65d0*/  FFMA R60, R81, R83, R60 ;  /* 0x00000053513c7223 */ /* 0x000fe2000000003c */
[----:B------:R-:W-:Y:S01]  /*65e0*/  F2FP.SATFINITE.E5M2.F32.PACK_AB_MERGE_C R187, R51, R46, RZ ;  /* 0x0000002e33bb723e */ /* 0x000fe200048060ff */
[C---:B------:R-:W-:Y:S01]  /*65f0*/  FFMA R61, R81.reuse, R80, R61 ;  /* 0x00000050513d7223 */ /* 0x040fe2000000003d */
[C---:B------:R-:W-:Y:S01]  /*6600*/  FFMA R62, R81.reuse, R85, R62 ;  /* 0x00000055513e7223 */ /* 0x040fe2000000003e */
[----:B------:R-:W-:Y:S01]  /*6610*/  FFMA R67, R81, R82, R67 ;  /* 0x0000005251437223 */ /* 0x000fe20000000043 */
[----:B------:R-:W-:Y:S02]  /*6620*/  F2FP.SATFINITE.E5M2.F32.PACK_AB_MERGE_C R186, R41, R40, R186 ;  /* 0x0000002829ba723e */ /* 0x000fe400048060ba */
[----:B------:R-:W-:Y:S02]  /*6630*/  F2FP.SATFINITE.E5M2.F32.PACK_AB_MERGE_C R187, R45, R44, R187 ;  /* 0x0000002c2dbb723e */ /* 0x000fe400048060bb */
[----:B------:R-:W-:Y:S02]  /*6640*/  F2FP.SATFINITE.E5M2.F32.PACK_AB_MERGE_C R188, R55, R50, RZ ;  /* 0x0000003237bc723e */ /* 0x000fe400048060ff */
[----:B------:R-:W-:Y:S01]  /*6650*/  F2FP.SATFINITE.E5M2.F32.PACK_AB_MERGE_C R189, R59, R54, RZ ;  /* 0x000000363bbd723e */ /* 0x000fe200048060ff */
[----:B------:R1:W-:Y:S01]  /*6660*/  STS.128 [R177+0x2020], R184 ;  /* 0x002020b8b1007388 */ /* 0x0003e20000000c00 */
[----:B------:R-:W-:Y:S02]  /*6670*/  F2FP.SATFINITE.E5M2.F32.PACK_AB_MERGE_C R190, R63, R58, RZ ;  /* 0x0000003a3fbe723e */ /* 0x000fe400048060ff */
[----:B------:R-:W-:Y:S02]  /*6680*/  F2FP.SATFINITE.E5M2.F32.PACK_AB_MERGE_C R182, R67, R62, RZ ;  /* 0x0000003e43b6723e */ /* 0x000fe400048060ff */
[----:B------:R-:W-:Y:S02]  /*6690*/  F2FP.SATFINITE.E5M2.F32.PACK_AB_MERGE_C R188, R49, R48, R188 ;  /* 0x0000003031bc723e */ /* 0x000fe400048060bc */
[----:B------:R-:W-:Y:S02]  /*66a0*/  F2FP.SATFINITE.E5M2.F32.PACK_AB_MERGE_C R189, R53, R52, R189 ;  /* 0x0000003435bd723e */ /* 0x000fe400048060bd */
[----:B------:R-:W-:Y:S02]  /*66b0*/  F2FP.SATFINITE.E5M2.F32.PACK_AB_MERGE_C R190, R57, R56, R190 ;  /* 0x0000003839be723e */ /* 0x000fe400048060be */
[----:B------:R-:W-:Y:S02]  /*66c0*/  F2FP.SATFINITE.E5M2.F32.PACK_AB_MERGE_C R191, R61, R60, R182 ;  /* 0x0000003c3dbf723e */ /* 0x000fe400048060b6 */
[----:B------:R-:W-:Y:S03]  /*66d0*/  IADD3 R76, PT, PT, R76, 0x1, RZ ;  /* 0x000000014c4c7810 */ /* 0x000fe60007ffe0ff */
[----:B------:R1:W-:Y:S01]  /*66e0*/  STS.128 [R176+0x2030], R188 ;  /* 0x002030bcb0007388 */ /* 0x0003e20000000c00 */
[----:B------:R-:W-:Y:S01]  /*66f0*/  @!PT LDS RZ, [RZ] ;  /* 0x00000000fffff984 */ /* 0x000fe20000000800 */
[----:B------:R-:W-:Y:S01]  /*6700*/  @!PT LDS RZ, [RZ] ;  /* 0x00000000fffff984 */ /* 0x000fe20000000800 */
[----:B------:R-:W-:Y:S01]  /*6710*/  @!PT LDS RZ, [RZ] ;  /* 0x00000000fffff984 */ /* 0x000fe20000000800 */
[----:B------:R-:W-:Y:S01]  /*6720*/  @!PT LDS RZ, [RZ] ;  /* 0x00000000fffff984 */ /* 0x000fe20000000800 */
[----:B------:R3:W-:Y:S07]  /*6730*/  MEMBAR.ALL.CTA ;  /* 0x0000000000007992 */ /* 0x0007ee0000008000 */
[----:B---3--:R-:W3:Y:S02]  /*6740*/  FENCE.VIEW.ASYNC.S ;  /* 0x00000000000073c6 */ /* 0x008ee40000000000 */
[----:B---3--:R-:W-:Y:S06]  /*6750*/  BAR.SYNC.DEFER_BLOCKING 0x1, 0x80 ;  /* 0x0042000000007b1d */ /* 0x008fec0000010000 */
[----:B------:R-:W-:Y:S05]  /*6760*/  @P0 BRA `(.L_x_93) ;  /* 0x0000000000340947 */ /* 0x000fea0003800000 */
[----:B------:R-:W-:Y:S01]  /*6770*/  UIADD3 UR12, UPT, UPT, UR43, 0x2200, URZ ;  /* 0x000022002b0c7890 */ /* 0x000fe2000fffe0ff */
[----:B------:R-:W-:Y:S01]  /*6780*/  R2UR UR9, R155 ;  /* 0x000000009b0972ca */ /* 0x000fe200000e0000 */
[----:B------:R-:W-:Y:S01]  /*6790*/  UIADD3 UR10, UP0, UPT, UR46, 0x680, URZ ;  /* 0x000006802e0a7890 */ /* 0x000fe2000ff1e0ff */
[----:B------:R-:W-:Y:S01]  /*67a0*/  R2UR UR8, R165 ;  /* 0x00000000a50872ca */ /* 0x000fe200000e0000 */
[----:B------:R-:W-:Y:S02]  /*67b0*/  UMOV UR7, UR36 ;  /* 0x0000002400077c82 */ /* 0x000fe40008000000 */
[----:B------:R-:W-:Y:S01]  /*67c0*/  IMAD.U32 R179, RZ, RZ, UR12 ;  /* 0x0000000cffb37e24 */ /* 0x000fe2000f8e00ff */
[----:B------:R-:W-:Y:S04]  /*67d0*/  UIADD3.X UR11, UPT, UPT, URZ, UR47, URZ, UP0, !UPT ;  /* 0x0000002fff0b7290 */ /* 0x000fe800087fe4ff */
[----:B------:R-:W-:Y:S03]  /*67e0*/  R2UR UR4, R179 ;  /* 0x00000000b30472ca */ /* 0x000fe600000e0000 */
[----:B------:R-:W-:Y:S02]  /*67f0*/  USHF.L.U32 UR5, UR9, 0x6, URZ ;  /* 0x0000000609057899 */ /* 0x000fe400080006ff */
[----:B------:R-:W-:Y:S09]  /*6800*/  USHF.L.U32 UR6, UR8, 0x7, URZ ;  /* 0x0000000708067899 */ /* 0x000ff200080006ff */
[----:B------:R3:W-:Y:S01]  /*6810*/  UTMASTG.3D [UR4], [UR10] ;  /* 0x000000040a0073b5 */ /* 0x0007e20008010000 */
[----:B------:R0:W-:Y:S01]  /*6820*/  UTMACMDFLUSH ;  /* 0x00000000000079b7 */ /* 0x0001e20000000000 */
[----:B---3--:R-:W-:Y:S04]  /*6830*/  DEPBAR.LE SB0, 0x0 ;  /* 0x000080000000791a */ /* 0x008fe80000000000 */
.L_x_93:
[----:B------:R-:W-:Y:S05]  /*6840*/  BSYNC.RECONVERGENT B0 ;  /* 0x0000000000007941 */ /* 0x000fea0003800200 */
.L_x_92:
[----:B------:R-:W-:Y:S01]  /*6850*/  BAR.SYNC.DEFER_BLOCKING 0x1, 0x80 ;  /* 0x0042000000007b1d */ /* 0x000fe20000010000 */
[----:B------:R-:W-:Y:S01]  /*6860*/  ISETP.NE.AND P2, PT, R180, RZ, PT ;  /* 0x000000ffb400720c */ /* 0x000fe20003f45270 */
[----:B------:R-:W-:Y:S01]  /*6870*/  IMAD.IADD R155, R75, 0x1, R143 ;  /* 0x000000014b9b7824 */ /* 0x000fe200078e028f */
[----:B------:R-:W-:Y:S01]  /*6880*/  ISETP.NE.AND P0, PT, R181, 0x2, PT ;  /* 0x00000002b500780c */ /* 0x000fe20003f05270 */
[----:B------:R-:W-:Y:S01]  /*6890*/  IMAD.IADD R165, R77, 0x1, R154 ;  /* 0x000000014da57824 */ /* 0x000fe200078e029a */
[----:B------:R-:W-:Y:S02]  /*68a0*/  ISETP.NE.AND P1, PT, R76, 0x4, PT ;  /* 0x000000044c00780c */ /* 0x000fe40003f25270 */
[----:B------:R-:W-:Y:S02]  /*68b0*/  SEL R3, RZ, 0x1, P0 ;  /* 0x00000001ff037807 */ /* 0x000fe40000000000 */
[----:B------:R-:W-:Y:S02]  /*68c0*/  SEL R0, RZ, 0x1, P1 ;  /* 0x00000001ff007807 */ /* 0x000fe40000800000 */
[----:B------:R-:W-:Y:S02]  /*68d0*/  LOP3.LUT R174, R174, R3, RZ, 0x3c, !PT ;  /* 0x00000003aeae7212 */ /* 0x000fe400078e3cff */
[----:B------:R-:W-:Y:S02]  /*68e0*/  LOP3.LUT R175, R175, R0, RZ, 0x3c, !PT ;  /* 0x00000000afaf7212 */ /* 0x000fe400078e3cff */
[----:B------:R-:W-:Y:S02]  /*68f0*/  @P2 R2UR UR36, R171 ;  /* 0x00000000ab2422ca */ /* 0x000fe400000e0000 */
[----:B------:R-:W-:Y:S02]  /*6900*/  SEL R181, R181, RZ, P0 ;  /* 0x000000ffb5b57207 */ /* 0x000fe40000000000 */
[----:B------:R-:W-:Y:S01]  /*6910*/  SEL R76, R76, RZ, P1 ;  /* 0x000000ff4c4c7207 */ /* 0x000fe20000800000 */
[----:B------:R-:W-:Y:S10]  /*6920*/  @P2 BRA `(.L_x_94) ;  /* 0xffffffdc00702947 */ /* 0x000ff4000383ffff */
[----:B------:R-:W-:Y:S05]  /*6930*/  EXIT ;  /* 0x000000000000794d */ /* 0x000fea0003800000 */
.L_x_19:
[----:B--2---:R2:W1:Y:S02]  /*6940*/  SYNCS.PHASECHK.TRANS64.TRYWAIT P0, [R3+URZ+0xd0], R2 ;  /* 0x0000d002030075a7 */ /* 0x00446400080011ff */
[----:B-1----:R-:W-:Y:S05]  /*6950*/  @!P0 NANOSLEEP.SYNCS 0x989680 ;  /* 0x009896800000895d */ /* 0x002fea0003900000 */
[----:B------:R-:W1:Y:S02]  /*6960*/  @!P0 SYNCS.PHASECHK.TRANS64 P0, [R3+URZ+0xd0], R2 ;  /* 0x0000d002030085a7 */ /* 0x000e6400080010ff */
[----:B-1----:R-:W-:Y:S05]  /*6970*/  @!P0 BRA `(.L_x_19) ;  /* 0xfffffffc00f08947 */ /* 0x002fea000383ffff */
[----:B------:R-:W-:Y:S05]  /*6980*/  BRA `(.L_x_95) ;  /* 0xffffffa800fc7947 */ /* 0x000fea000383ffff */
.L_x_22:
[----:B-1----:R-:W-:-:S07]  /*6990*/  MOV R2, UR33 ;  /* 0x0000002100027c02 */ /* 0x002fce0008000f00 */
.L_x_96:
[----:B-1----:R1:W2:Y:S02]  /*69a0*/  SYNCS.PHASECHK.TRANS64.TRYWAIT P0, [R2+URZ+0x20], R5 ;  /* 0x00002005020075a7 */ /* 0x0022a400080011ff */
[----:B--2---:R-:W-:Y:S05]  /*69b0*/  @!P0 NANOSLEEP.SYNCS 0x989680 ;  /* 0x009896800000895d */ /* 0x004fea0003900000 */
[----:B------:R-:W2:Y:S02]  /*69c0*/  @!P0 SYNCS.PHASECHK.TRANS64 P0, [R2+URZ+0x20], R5 ;  /* 0x00002005020085a7 */ /* 0x000ea400080010ff */
[----:B--2---:R-:W-:Y:S05]  /*69d0*/  @!P0 BRA `(.L_x_96) ;  /* 0xfffffffc00f08947 */ /* 0x004fea000383ffff */
[----:B------:R-:W-:Y:S05]  /*69e0*/  BRA `(.L_x_21) ;  /* 0xffffffac004c7947 */ /* 0x000fea000383ffff */
.L_x_28:
[----:B-1----:R-:W-:-:S07]  /*69f0*/  MOV R2, UR17 ;  /* 0x0000001100027c02 */ /* 0x002fce0008000f00 */
.L_x_97:
[----:B-1----:R1:W2:Y:S02]  /*6a00*/  SYNCS.PHASECHK.TRANS64.TRYWAIT P0, [R2+URZ+0x20], R5 ;  /* 0x00002005020075a7 */ /* 0x0022a400080011ff */
[----:B--2---:R-:W-:Y:S05]  /*6a10*/  @!P0 NANOSLEEP.SYNCS 0x989680 ;  /* 0x009896800000895d */ /* 0x004fea0003900000 */
[----:B------:R-:W2:Y:S02]  /*6a20*/  @!P0 SYNCS.PHASECHK.TRANS64 P0, [R2+URZ+0x20], R5 ;  /* 0x00002005020085a7 */ /* 0x000ea400080010ff */
[----:B--2---:R-:W-:Y:S05]  /*6a30*/  @!P0 BRA `(.L_x_97) ;  /* 0xfffffffc00f08947 */ /* 0x004fea000383ffff */
[----:B------:R-:W-:Y:S05]  /*6a40*/  BRA `(.L_x_27) ;  /* 0xffffffac00f47947 */ /* 0x000fea000383ffff */
.L_x_32:
[----:B-1----:R1:W2:Y:S02]  /*6a50*/  SYNCS.PHASECHK.TRANS64.TRYWAIT P0, [R2+URZ+0x60], R3 ;  /* 0x00006003020075a7 */ /* 0x0022a400080011ff */
[----:B--2---:R-:W-:Y:S05]  /*6a60*/  @!P0 NANOSLEEP.SYNCS 0x989680 ;  /* 0x009896800000895d */ /* 0x004fea0003900000 */
[----:B------:R-:W2:Y:S02]  /*6a70*/  @!P0 SYNCS.PHASECHK.TRANS64 P0, [R2+URZ+0x60], R3 ;  /* 0x00006003020085a7 */ /* 0x000ea400080010ff */
[----:B--2---:R-:W-:Y:S05]  /*6a80*/  @!P0 BRA `(.L_x_32) ;  /* 0xfffffffc00f08947 */ /* 0x004fea000383ffff */
[----:B------:R-:W-:Y:S05]  /*6a90*/  BRA `(.L_x_98) ;  /* 0xffffffb000847947 */ /* 0x000fea000383ffff */
.L_x_36:
[----:B----4-:R-:W-:-:S07]  /*6aa0*/  MOV R0, UR5 ;  /* 0x0000000500007c02 */ /* 0x010fce0008000f00 */
.L_x_99:
[----:B-1----:R1:W2:Y:S02]  /*6ab0*/  SYNCS.PHASECHK.TRANS64.TRYWAIT P0, [R0+URZ], R3 ;  /* 0x00000003000075a7 */ /* 0x0022a400080011ff */
[----:B--2---:R-:W-:Y:S05]  /*6ac0*/  @!P0 NANOSLEEP.SYNCS 0x989680 ;  /* 0x009896800000895d */ /* 0x004fea0003900000 */
[----:B------:R-:W2:Y:S02]  /*6ad0*/  @!P0 SYNCS.PHASECHK.TRANS64 P0, [R0+URZ], R3 ;  /* 0x00000003000085a7 */ /* 0x000ea400080010ff */
[----:B--2---:R-:W-:Y:S05]  /*6ae0*/  @!P0 BRA `(.L_x_99) ;  /* 0xfffffffc00f08947 */ /* 0x004fea000383ffff */
[----:B------:R-:W-:Y:S05]  /*6af0*/  BRA `(.L_x_100) ;  /* 0xffffffb400f47947 */ /* 0x000fea000383ffff */
.L_x_37:
[----:B----4-:R-:W-:-:S07]  /*6b00*/  MOV R0, UR5 ;  /* 0x0000000500007c02 */ /* 0x010fce0008000f00 */
.L_x_101:
[----:B-1----:R1:W2:Y:S02]  /*6b10*/  SYNCS.PHASECHK.TRANS64.TRYWAIT P0, [R0+URZ], R3 ;  /* 0x00000003000075a7 */ /* 0x0022a400080011ff */
[----:B--2---:R-:W-:Y:S05]  /*6b20*/  @!P0 NANOSLEEP.SYNCS 0x989680 ;  /* 0x009896800000895d */ /* 0x004fea0003900000 */
[----:B------:R-:W2:Y:S02]  /*6b30*/  @!P0 SYNCS.PHASECHK.TRANS64 P0, [R0+URZ], R3 ;  /* 0x00000003000085a7 */ /* 0x000ea400080010ff */
[----:B--2---:R-:W-:Y:S05]  /*6b40*/  @!P0 BRA `(.L_x_101) ;  /* 0xfffffffc00f08947 */ /* 0x004fea000383ffff */
[----:B------:R-:W-:Y:S05]  /*6b50*/  BRA `(.L_x_102) ;  /* 0xffffffb800007947 */ /* 0x000fea000383ffff */
.L_x_38:
[----:B----4-:R-:W-:-:S07]  /*6b60*/  MOV R0, UR5 ;  /* 0x0000000500007c02 */ /* 0x010fce0008000f00 */
.L_x_103:
[----:B-1----:R1:W2:Y:S02]  /*6b70*/  SYNCS.PHASECHK.TRANS64.TRYWAIT P0, [R0+URZ], R3 ;  /* 0x00000003000075a7 */ /* 0x0022a400080011ff */
[----:B--2---:R-:W-:Y:S05]  /*6b80*/  @!P0 NANOSLEEP.SYNCS 0x989680 ;  /* 0x009896800000895d */ /* 0x004fea0003900000 */
[----:B------:R-:W2:Y:S02]  /*6b90*/  @!P0 SYNCS.PHASECHK.TRANS64 P0, [R0+URZ], R3 ;  /* 0x00000003000085a7 */ /* 0x000ea400080010ff */
[----:B--2---:R-:W-:Y:S05]  /*6ba0*/  @!P0 BRA `(.L_x_103) ;  /* 0xfffffffc00f08947 */ /* 0x004fea000383ffff */
[----:B------:R-:W-:Y:S05]  /*6bb0*/  BRA `(.L_x_104) ;  /* 0xffffffb8000c7947 */ /* 0x000fea000383ffff */
.L_x_41:
[----:B-1----:R1:W2:Y:S02]  /*6bc0*/  SYNCS.PHASECHK.TRANS64.TRYWAIT P0, [R0+URZ+0xc0], R5 ;  /* 0x0000c005000075a7 */ /* 0x0022a400080011ff */
[----:B--2---:R-:W-:Y:S05]  /*6bd0*/  @!P0 NANOSLEEP.SYNCS 0x989680 ;  /* 0x009896800000895d */ /* 0x004fea0003900000 */
[----:B------:R-:W2:Y:S02]  /*6be0*/  @!P0 SYNCS.PHASECHK.TRANS64 P0, [R0+URZ+0xc0], R5 ;  /* 0x0000c005000085a7 */ /* 0x000ea400080010ff */
[----:B--2---:R-:W-:Y:S05]  /*6bf0*/  @!P0 BRA `(.L_x_41) ;  /* 0xfffffffc00f08947 */ /* 0x004fea000383ffff */
[----:B------:R-:W-:Y:S05]  /*6c00*/  BRA `(.L_x_105) ;  /* 0xffffffb800687947 */ /* 0x000fea000383ffff */
.L_x_42:
[----:B------:R-:W-:-:S07]  /*6c10*/  MOV R0, UR5 ;  /* 0x0000000500007c02 */ /* 0x000fce0008000f00 */
.L_x_106:
[----:B-1----:R1:W2:Y:S02]  /*6c20*/  SYNCS.PHASECHK.TRANS64.TRYWAIT P0, [R0+URZ+0x70], R5 ;  /* 0x00007005000075a7 */ /* 0x0022a400080011ff */
[----:B--2---:R-:W-:Y:S05]  /*6c30*/  @!P0 NANOSLEEP.SYNCS 0x989680 ;  /* 0x009896800000895d */ /* 0x004fea0003900000 */
[----:B------:R-:W2:Y:S02]  /*6c40*/  @!P0 SYNCS.PHASECHK.TRANS64 P0, [R0+URZ+0x70], R5 ;  /* 0x00007005000085a7 */ /* 0x000ea400080010ff */
[----:B--2---:R-:W-:Y:S05]  /*6c50*/  @!P0 BRA `(.L_x_106) ;  /* 0xfffffffc00f08947 */ /* 0x004fea000383ffff */
[----:B------:R-:W-:Y:S05]  /*6c60*/  BRA `(.L_x_107) ;  /* 0xffffffb800787947 */ /* 0x000fea000383ffff */
.L_x_43:
[----:B-1----:R1:W2:Y:S02]  /*6c70*/  SYNCS.PHASECHK.TRANS64.TRYWAIT P1, [R0+URZ+0x60], R5 ;  /* 0x00006005000075a7 */ /* 0x0022a400080211ff */
[----:B--2---:R-:W-:Y:S05]  /*6c80*/  @!P1 NANOSLEEP.SYNCS 0x989680 ;  /* 0x009896800000995d */ /* 0x004fea0003900000 */
[----:B------:R-:W2:Y:S02]  /*6c90*/  @!P1 SYNCS.PHASECHK.TRANS64 P1, [R0+URZ+0x60], R5 ;  /* 0x00006005000095a7 */ /* 0x000ea400080210ff */
[----:B--2---:R-:W-:Y:S05]  /*6ca0*/  @!P1 BRA `(.L_x_43) ;  /* 0xfffffffc00f09947 */ /* 0x004fea000383ffff */
[----:B------:R-:W-:Y:S05]  /*6cb0*/  BRA `(.L_x_108) ;  /* 0xffffffb800a87947 */ /* 0x000fea000383ffff */
.L_x_46:
[----:B------:R-:W-:-:S07]  /*6cc0*/  MOV R0, UR5 ;  /* 0x0000000500007c02 */ /* 0x000fce0008000f00 */
.L_x_109:
[----:B-1----:R1:W2:Y:S02]  /*6cd0*/  SYNCS.PHASECHK.TRANS64.TRYWAIT P0, [R0+URZ+0x70], R3 ;  /* 0x00007003000075a7 */ /* 0x0022a400080011ff */
[----:B--2---:R-:W-:Y:S05]  /*6ce0*/  @!P0 NANOSLEEP.SYNCS 0x989680 ;  /* 0x009896800000895d */ /* 0x004fea0003900000 */
[----:B------:R-:W2:Y:S02]  /*6cf0*/  @!P0 SYNCS.PHASECHK.TRANS64 P0, [R0+URZ+0x70], R3 ;  /* 0x00007003000085a7 */ /* 0x000ea400080010ff */
[----:B--2---:R-:W-:Y:S05]  /*6d00*/  @!P0 BRA `(.L_x_109) ;  /* 0xfffffffc00f08947 */ /* 0x004fea000383ffff */
[----:B------:R-:W-:Y:S05]  /*6d10*/  BRA `(.L_x_45) ;  /* 0xffffffb800fc7947 */ /* 0x000fea000383ffff */
.L_x_53:
[----:B-1----:R1:W2:Y:S02]  /*6d20*/  SYNCS.PHASECHK.TRANS64.TRYWAIT P1, [R0+URZ+0x60], R5 ;  /* 0x00006005000075a7 */ /* 0x0022a400080211ff */
[----:B--2---:R-:W-:Y:S05]  /*6d30*/  @!P1 NANOSLEEP.SYNCS 0x989680 ;  /* 0x009896800000995d */ /* 0x004fea0003900000 */
[----:B------:R-:W2:Y:S02]  /*6d40*/  @!P1 SYNCS.PHASECHK.TRANS64 P1, [R0+URZ+0x60], R5 ;  /* 0x00006005000095a7 */ /* 0x000ea400080210ff */
[----:B--2---:R-:W-:Y:S05]  /*6d50*/  @!P1 BRA `(.L_x_53) ;  /* 0xfffffffc00f09947 */ /* 0x004fea000383ffff */
[----:B------:R-:W-:Y:S05]  /*6d60*/  BRA `(.L_x_110) ;  /* 0xffffffc0006c7947 */ /* 0x000fea000383ffff */
.L_x_54:
[----:B------:R-:W-:-:S07]  /*6d70*/  MOV R3, UR7 ;  /* 0x0000000700037c02 */ /* 0x000fce0008000f00 */
.L_x_111:
[----:B-1----:R1:W2:Y:S02]  /*6d80*/  SYNCS.PHASECHK.TRANS64.TRYWAIT P0, [R3+URZ+0xa0], R0 ;  /* 0x0000a000030075a7 */ /* 0x0022a400080011ff */
[----:B--2---:R-:W-:Y:S05]  /*6d90*/  @!P0 NANOSLEEP.SYNCS 0x989680 ;  /* 0x009896800000895d */ /* 0x004fea0003900000 */
[----:B------:R-:W2:Y:S02]  /*6da0*/  @!P0 SYNCS.PHASECHK.TRANS64 P0, [R3+URZ+0xa0], R0 ;  /* 0x0000a000030085a7 */ /* 0x000ea400080010ff */
[----:B--2---:R-:W-:Y:S05]  /*6db0*/  @!P0 BRA `(.L_x_111) ;  /* 0xfffffffc00f08947 */ /* 0x004fea000383ffff */
[----:B------:R-:W-:Y:S05]  /*6dc0*/  BRA `(.L_x_112) ;  /* 0xffffffc000a47947 */ /* 0x000fea000383ffff */
.L_x_57:
[----:B------:R-:W-:Y:S07]  /*6dd0*/  MOV R0, UR6 ;  /* 0x0000000600007c02 */ /* 0x000fee0008000f00 */
.L_x_113:
[----:B-1----:R1:W2:Y:S02]  /*6de0*/  SYNCS.PHASECHK.TRANS64.TRYWAIT P0, [R0+URZ], R3 ;  /* 0x00000003000075a7 */ /* 0x0022a400080011ff */
[----:B--2---:R-:W-:Y:S05]  /*6df0*/  @!P0 NANOSLEEP.SYNCS 0x989680 ;  /* 0x009896800000895d */ /* 0x004fea0003900000 */
[----:B------:R-:W2:Y:S02]  /*6e00*/  @!P0 SYNCS.PHASECHK.TRANS64 P0, [R0+URZ], R3 ;  /* 0x00000003000085a7 */ /* 0x000ea400080010ff */
[----:B--2---:R-:W-:Y:S05]  /*6e10*/  @!P0 BRA `(.L_x_113) ;  /* 0xfffffffc00f08947 */ /* 0x004fea000383ffff */
[----:B------:R-:W-:Y:S05]  /*6e20*/  BRA `(.L_x_56) ;  /* 0xffffffc000c07947 */ /* 0x000fea000383ffff */
.L_x_60:
[----:B------:R-:W-:-:S07]  /*6e30*/  MOV R0, UR6 ;  /* 0x0000000600007c02 */ /* 0x000fce0008000f00 */
.L_x_114:
[----:B--2---:R2:W4:Y:S02]  /*6e40*/  SYNCS.PHASECHK.TRANS64.TRYWAIT P0, [R0+URZ], R3 ;  /* 0x00000003000075a7 */ /* 0x00452400080011ff */
[----:B----4-:R-:W-:Y:S05]  /*6e50*/  @!P0 NANOSLEEP.SYNCS 0x989680 ;  /* 0x009896800000895d */ /* 0x010fea0003900000 */
[----:B------:R-:W4:Y:S02]  /*6e60*/  @!P0 SYNCS.PHASECHK.TRANS64 P0, [R0+URZ], R3 ;  /* 0x00000003000085a7 */ /* 0x000f2400080010ff */
[----:B----4-:R-:W-:Y:S05]  /*6e70*/  @!P0 BRA `(.L_x_114) ;  /* 0xfffffffc00f08947 */ /* 0x010fea000383ffff */
[----:B------:R-:W-:Y:S05]  /*6e80*/  BRA `(.L_x_115) ;  /* 0xffffffc4009c7947 */ /* 0x000fea000383ffff */
.L_x_61:
[----:B------:R-:W-:-:S07]  /*6e90*/  MOV R0, UR6 ;  /* 0x0000000600007c02 */ /* 0x000fce0008000f00 */
.L_x_116:
[----:B-1----:R1:W2:Y:S02]  /*6ea0*/  SYNCS.PHASECHK.TRANS64.TRYWAIT P0, [R0+URZ], R3 ;  /* 0x00000003000075a7 */ /* 0x0022a400080011ff */
[----:B--2---:R-:W-:Y:S05]  /*6eb0*/  @!P0 NANOSLEEP.SYNCS 0x989680 ;  /* 0x009896800000895d */ /* 0x004fea0003900000 */
[----:B------:R-:W2:Y:S02]  /*6ec0*/  @!P0 SYNCS.PHASECHK.TRANS64 P0, [R0+URZ], R3 ;  /* 0x00000003000085a7 */ /* 0x000ea400080010ff */
[----:B--2---:R-:W-:Y:S05]  /*6ed0*/  @!P0 BRA `(.L_x_116) ;  /* 0xfffffffc00f08947 */ /* 0x004fea000383ffff */
[----:B------:R-:W-:Y:S05]  /*6ee0*/  BRA `(.L_x_117) ;  /* 0xffffffc400a87947 */ /* 0x000fea000383ffff */
.L_x_62:
[----:B------:R-:W-:-:S07]  /*6ef0*/  MOV R0, UR6 ;  /* 0x0000000600007c02 */ /* 0x000fce0008000f00 */
.L_x_118:
[----:B-1----:R1:W2:Y:S02]  /*6f00*/  SYNCS.PHASECHK.TRANS64.TRYWAIT P0, [R0+URZ], R3 ;  /* 0x00000003000075a7 */ /* 0x0022a400080011ff */
[----:B--2---:R-:W-:Y:S05]  /*6f10*/  @!P0 NANOSLEEP.SYNCS 0x989680 ;  /* 0x009896800000895d */ /* 0x004fea0003900000 */
[----:B------:R-:W2:Y:S02]  /*6f20*/  @!P0 SYNCS.PHASECHK.TRANS64 P0, [R0+URZ], R3 ;  /* 0x00000003000085a7 */ /* 0x000ea400080010ff */
[----:B--2---:R-:W-:Y:S05]  /*6f30*/  @!P0 BRA `(.L_x_118) ;  /* 0xfffffffc00f08947 */ /* 0x004fea000383ffff */
[----:B------:R-:W-:Y:S05]  /*6f40*/  BRA `(.L_x_119) ;  /* 0xffffffc400b47947 */ /* 0x000fea000383ffff */
.L_x_63:
[----:B------:R-:W-:-:S07]  /*6f50*/  MOV R0, UR7 ;  /* 0x0000000700007c02 */ /* 0x000fce0008000f00 */
.L_x_120:
[----:B-1----:R1:W2:Y:S02]  /*6f60*/  SYNCS.PHASECHK.TRANS64.TRYWAIT P0, [R0+URZ], R3 ;  /* 0x00000003000075a7 */ /* 0x0022a400080011ff */
[----:B--2---:R-:W-:Y:S05]  /*6f70*/  @!P0 NANOSLEEP.SYNCS 0x989680 ;  /* 0x009896800000895d */ /* 0x004fea0003900000 */
[----:B------:R-:W2:Y:S02]  /*6f80*/  @!P0 SYNCS.PHASECHK.TRANS64 P0, [R0+URZ], R3 ;  /* 0x00000003000085a7 */ /* 0x000ea400080010ff */
[----:B--2---:R-:W-:Y:S05]  /*6f90*/  @!P0 BRA `(.L_x_120) ;  /* 0xfffffffc00f08947 */ /* 0x004fea000383ffff */
[----:B------:R-:W-:Y:S05]  /*6fa0*/  BRA `(.L_x_121) ;  /* 0xffffffc400c07947 */ /* 0x000fea000383ffff */
.L_x_68:
[----:B---3--:R3:W1:Y:S02]  /*6fb0*/  SYNCS.PHASECHK.TRANS64.TRYWAIT P0, [R0+URZ+0x60], R3 ;  /* 0x00006003000075a7 */ /* 0x00866400080011ff */
[----:B-1----:R-:W-:Y:S05]  /*6fc0*/  @!P0 NANOSLEEP.SYNCS 0x989680 ;  /* 0x009896800000895d */ /* 0x002fea0003900000 */
[----:B------:R-:W1:Y:S02]  /*6fd0*/  @!P0 SYNCS.PHASECHK.TRANS64 P0, [R0+URZ+0x60], R3 ;  /* 0x00006003000085a7 */ /* 0x000e6400080010ff */
[----:B-1----:R-:W-:Y:S05]  /*6fe0*/  @!P0 BRA `(.L_x_68) ;  /* 0xfffffffc00f08947 */ /* 0x002fea000383ffff */
[----:B------:R-:W-:Y:S05]  /*6ff0*/  BRA `(.L_x_122) ;  /* 0xffffffc800bc7947 */ /* 0x000fea000383ffff */
.L_x_71:
[----:B------:R-:W-:Y:S07]  /*7000*/  MOV R0, UR6 ;  /* 0x0000000600007c02 */ /* 0x000fee0008000f00 */
.L_x_123:
[----:B-1----:R1:W3:Y:S02]  /*7010*/  SYNCS.PHASECHK.TRANS64.TRYWAIT P0, [R0+URZ+0x58], R3 ;  /* 0x00005803000075a7 */ /* 0x0022e400080011ff */
[----:B---3--:R-:W-:Y:S05]  /*7020*/  @!P0 NANOSLEEP.SYNCS 0x989680 ;  /* 0x009896800000895d */ /* 0x008fea0003900000 */
[----:B------:R-:W3:Y:S02]  /*7030*/  @!P0 SYNCS.PHASECHK.TRANS64 P0, [R0+URZ+0x58], R3 ;  /* 0x00005803000085a7 */ /* 0x000ee400080010ff */
[----:B---3--:R-:W-:Y:S05]  /*7040*/  @!P0 BRA `(.L_x_123) ;  /* 0xfffffffc00f08947 */ /* 0x008fea000383ffff */
[----:B------:R-:W-:Y:S05]  /*7050*/  BRA `(.L_x_70) ;  /* 0xffffffcc00a87947 */ /* 0x000fea000383ffff */
.L_x_74:
[----:B------:R-:W-:Y:S07]  /*7060*/  MOV R3, UR6 ;  /* 0x0000000600037c02 */ /* 0x000fee0008000f00 */
.L_x_124:
[----:B-1----:R1:W2:Y:S02]  /*7070*/  SYNCS.PHASECHK.TRANS64.TRYWAIT P2, [R3+URZ+0x48], R26 ;  /* 0x0000481a030075a7 */ /* 0x0022a400080411ff */
[----:B--2---:R-:W-:Y:S05]  /*7080*/  @!P2 NANOSLEEP.SYNCS 0x989680 ;  /* 0x009896800000a95d */ /* 0x004fea0003900000 */
[----:B------:R-:W2:Y:S02]  /*7090*/  @!P2 SYNCS.PHASECHK.TRANS64 P2, [R3+URZ+0x48], R26 ;  /* 0x0000481a0300a5a7 */ /* 0x000ea400080410ff */
[----:B--2---:R-:W-:Y:S05]  /*70a0*/  @!P2 BRA `(.L_x_124) ;  /* 0xfffffffc00f0a947 */ /* 0x004fea000383ffff */
[----:B------:R-:W-:Y:S05]  /*70b0*/  BRA `(.L_x_125) ;  /* 0xffffffd0003c7947 */ /* 0x000fea000383ffff */
.L_x_77:
[----:B--2---:R2:W4:Y:S02]  /*70c0*/  SYNCS.PHASECHK.TRANS64.TRYWAIT P0, [R0+URZ+0x60], R3 ;  /* 0x00006003000075a7 */ /* 0x00452400080011ff */
[----:B----4-:R-:W-:Y:S05]  /*70d0*/  @!P0 NANOSLEEP.SYNCS 0x989680 ;  /* 0x009896800000895d */ /* 0x010fea0003900000 */
[----:B------:R-:W4:Y:S02]  /*70e0*/  @!P0 SYNCS.PHASECHK.TRANS64 P0, [R0+URZ+0x60], R3 ;  /* 0x00006003000085a7 */ /* 0x000f2400080010ff */
[----:B----4-:R-:W-:Y:S05]  /*70f0*/  @!P0 BRA `(.L_x_77) ;  /* 0xfffffffc00f08947 */ /* 0x010fea000383ffff */
[----:B------:R-:W-:Y:S05]  /*7100*/  BRA `(.L_x_126) ;  /* 0xffffffd4008c7947 */ /* 0x000fea000383ffff */
.L_x_88:
[----:B-1----:R-:W-:Y:S04]  /*7110*/  MOV R0, UR43 ;  /* 0x0000002b00007c02 */ /* 0x002fe80008000f00 */
[----:B------:R1:W2:Y:S03]  /*7120*/  SYNCS.PHASECHK.TRANS64.TRYWAIT P1, [R0+URZ+0x40], R3 ;  /* 0x00004003000075a7 */ /* 0x0002a600080211ff */
[----:B--2---:R-:W-:Y:S05]  /*7130*/  @!P1 NANOSLEEP.SYNCS 0x989680 ;  /* 0x009896800000995d */ /* 0x004fea0003900000 */
[----:B------:R-:W2:Y:S02]  /*7140*/  @!P1 SYNCS.PHASECHK.TRANS64 P1, [R0+URZ+0x40], R3 ;  /* 0x00004003000095a7 */ /* 0x000ea400080210ff */
[----:B--2---:R-:W-:Y:S05]  /*7150*/  @!P1 BRA `(.L_x_88) ;  /* 0xfffffffc00ec9947 */ /* 0x004fea000383ffff */
[----:B------:R-:W-:Y:S05]  /*7160*/  BRA `(.L_x_87) ;  /* 0xffffffe000887947 */ /* 0x000fea000383ffff */
.L_x_90:
[----:B------:R1:W1:Y:S02]  /*7170*/  SYNCS.PHASECHK.TRANS64.TRYWAIT P1, [R156+URZ+0x80], R5 ;  /* 0x000080059c0075a7 */ /* 0x00026400080211ff */
[----:B-1----:R-:W-:Y:S05]  /*7180*/  @!P1 NANOSLEEP.SYNCS 0x989680 ;  /* 0x009896800000995d */ /* 0x002fea0003900000 */
[----:B------:R-:W1:Y:S02]  /*7190*/  @!P1 SYNCS.PHASECHK.TRANS64 P1, [R156+URZ+0x80], R5 ;  /* 0x000080059c0095a7 */ /* 0x000e6400080210ff */
[----:B-1----:R-:W-:Y:S05]  /*71a0*/  @!P1 BRA `(.L_x_90) ;  /* 0xfffffffc00f09947 */ /* 0x002fea000383ffff */
[----:B------:R-:W-:Y:S05]  /*71b0*/  BRA `(.L_x_89) ;  /* 0xffffffe000cc7947 */ /* 0x000fea000383ffff */
        .weak           $__internal_0_$__cuda_sm10x_tcgen05_guardrail_trap_col_being_dealloced_not_returned_by_alloc
        .type           $__internal_0_$__cuda_sm10x_tcgen05_guardrail_trap_col_being_dealloced_not_returned_by_alloc,@function
        .size           $__internal_0_$__cuda_sm10x_tcgen05_guardrail_trap_col_being_dealloced_not_returned_by_alloc,($__internal_1_$__cuda_sm10x_tcgen05_guardrail_trap_phase_invalid_during_alloc - $__internal_0_$__cuda_sm10x_tcgen05_guardrail_trap_col_being_dealloced_not_returned_by_alloc)
$__internal_0_$__cuda_sm10x_tcgen05_guardrail_trap_col_being_dealloced_not_returned_by_alloc:
[----:B------:R-:W-:Y:S05]  /*71c0*/  BPT.TRAP 0x1 ;  /* 0x000000040000795c */ /* 0x000fea0000300000 */
[----:B------:R-:W-:-:S04]  /*71d0*/  HFMA2 R3, -RZ, RZ, 0, 0 ;  /* 0x00000000ff037431 */ /* 0x000fc800000001ff */
[----:B------:R-:W-:Y:S05]  /*71e0*/  RET.REL.NODEC R2 `(_ZN7cutlass13device_kernelINS_4gemm6kernel13GemmUniversalIN4cute5tupleIJiiiiEEENS1_10collective13CollectiveMmaINS1_35MainloopSm100TmaUmmaWarpSpecializedILi4ELi2ELi4ENS5_IJNS4_1CILi1EEESB_SB_EEEEENS5_IJNSA_ILi128EEENSA_ILi64EEESE_EEENS_12float_e5m2_tENS5_IJlSB_lEEESH_SI_NS4_8TiledMMAINS4_8MMA_AtomIJNS4_10MMA_TraitsINS4_19SM100_MMA_F8F6F4_SSEJSH_SH_fSE_SF_NS4_17integral_constantINS4_4UMMA5MajorELSP_0EEESQ_NSN_INSO_7ScaleInELSR_0EEESS_EEEEEENS4_6LayoutISC_NS5_IJNSA_ILi0EEESW_SW_EEEEENS5_IJNS4_10UnderscoreESZ_SZ_EEEEENS4_13SM90_TMA_LOADENS4_14ComposedLayoutINS4_7SwizzleILi3ELi4ELi3EEENS4_18smem_ptr_flag_bitsILi8EEENSV_INS5_IJNSA_ILi8EEESE_EEENS5_IJSE_SB_EEEEEEEvNS4_8identityES12_S1C_vS1D_EENS_8epilogue10collective18CollectiveEpilogueINS1F_23Sm100TmaWarpSpecializedILi1ELi1ELi64ELb0ELb0EEEJSG_NS5_IJNSV_ISE_SB_EENSV_ISF_SB_EEEEESH_SI_SH_SI_NS1F_6fusion15FusionCallbacksIS1J_NS1N_17LinearCombinationISH_fSH_fLNS_15FloatRoundStyleE2EEESG_S1M_JEEENS4_5SM1004TMEM4LOAD26SM100_TMEM_LOAD_32dp32b64xES12_NS13_INS14_ILi2ELi4ELi3EEES17_NSV_INS5_IJS18_SF_EEENS5_IJSF_SB_EEEEEEENS4_39AutoVectorizingCopyWithAssumedAlignmentILi128EEENS4_14SM90_TMA_STOREES21_S23_S23_EEEvvEEEEvNT_6ParamsE) ;  /* 0xffffff8c02847950 */ /* 0x000fea0003c3ffff */
        .weak           $__internal_1_$__cuda_sm10x_tcgen05_guardrail_trap_phase_invalid_during_alloc
        .type           $__internal_1_$__cuda_sm10x_tcgen05_guardrail_trap_phase_invalid_during_alloc,@function
        .size           $__internal_1_$__cuda_sm10x_tcgen05_guardrail_trap_phase_invalid_during_alloc,($__internal_2_$__cuda_sm10x_tcgen05_guardrail_trap_unallocated_columns_being_dealloced - $__internal_1_$__cuda_sm10x_tcgen05_guardrail_trap_phase_invalid_during_alloc)
$__internal_1_$__cuda_sm10x_tcgen05_guardrail_trap_phase_invalid_during_alloc:
[----:B------:R-:W-:Y:S05]  /*71f0*/  BPT.TRAP 0x1 ;  /* 0x000000040000795c */ /* 0x000fea0000300000 */
[----:B------:R-:W-:-:S04]  /*7200*/  MOV R3, 0x0 ;  /* 0x0000000000037802 */ /* 0x000fc80000000f00 */
[----:B------:R-:W-:Y:S05]  /*7210*/  RET.REL.NODEC R2 `(_ZN7cutlass13device_kernelINS_4gemm6kernel13GemmUniversalIN4cute5tupleIJiiiiEEENS1_10collective13CollectiveMmaINS1_35MainloopSm100TmaUmmaWarpSpecializedILi4ELi2ELi4ENS5_IJNS4_1CILi1EEESB_SB_EEEEENS5_IJNSA_ILi128EEENSA_ILi64EEESE_EEENS_12float_e5m2_tENS5_IJlSB_lEEESH_SI_NS4_8TiledMMAINS4_8MMA_AtomIJNS4_10MMA_TraitsINS4_19SM100_MMA_F8F6F4_SSEJSH_SH_fSE_SF_NS4_17integral_constantINS4_4UMMA5MajorELSP_0EEESQ_NSN_INSO_7ScaleInELSR_0EEESS_EEEEEENS4_6LayoutISC_NS5_IJNSA_ILi0EEESW_SW_EEEEENS5_IJNS4_10UnderscoreESZ_SZ_EEEEENS4_13SM90_TMA_LOADENS4_14ComposedLayoutINS4_7SwizzleILi3ELi4ELi3EEENS4_18smem_ptr_flag_bitsILi8EEENSV_INS5_IJNSA_ILi8EEESE_EEENS5_IJSE_SB_EEEEEEEvNS4_8identityES12_S1C_vS1D_EENS_8epilogue10collective18CollectiveEpilogueINS1F_23Sm100TmaWarpSpecializedILi1ELi1ELi64ELb0ELb0EEEJSG_NS5_IJNSV_ISE_SB_EENSV_ISF_SB_EEEEESH_SI_SH_SI_NS1F_6fusion15FusionCallbacksIS1J_NS1N_17LinearCombinationISH_fSH_fLNS_15FloatRoundStyleE2EEESG_S1M_JEEENS4_5SM1004TMEM4LOAD26SM100_TMEM_LOAD_32dp32b64xES12_NS13_INS14_ILi2ELi4ELi3EEES17_NSV_INS5_IJS18_SF_EEENS5_IJSF_SB_EEEEEEENS4_39AutoVectorizingCopyWithAssumedAlignmentILi128EEENS4_14SM90_TMA_STOREES21_S23_S23_EEEvvEEEEvNT_6ParamsE) ;  /* 0xffffff8c02787950 */ /* 0x000fea0003c3ffff */
        .weak           $__internal_2_$__cuda_sm10x_tcgen05_guardrail_trap_unallocated_columns_being_dealloced
        .type           $__internal_2_$__cuda_sm10x_tcgen05_guardrail_trap_unallocated_columns_being_dealloced,@function
        .size           $__internal_2_$__cuda_sm10x_tcgen05_guardrail_trap_unallocated_columns_being_dealloced,(.L_x_128 - $__internal_2_$__cuda_sm10x_tcgen05_guardrail_trap_unallocated_columns_being_dealloced)
$__internal_2_$__cuda_sm10x_tcgen05_guardrail_trap_unallocated_columns_being_dealloced:
[----:B------:R-:W-:Y:S05]  /*7220*/  BPT.TRAP 0x1 ;  /* 0x000000040000795c */ /* 0x000fea0000300000 */
[----:B------:R-:W-:-:S04]  /*7230*/  HFMA2 R3, -RZ, RZ, 0, 0 ;  /* 0x00000000ff037431 */ /* 0x000fc800000001ff */
[----:B------:R-:W-:Y:S05]  /*7240*/  RET.REL.NODEC R2 `(_ZN7cutlass13device_kernelINS_4gemm6kernel13GemmUniversalIN4cute5tupleIJiiiiEEENS1_10collective13CollectiveMmaINS1_35MainloopSm100TmaUmmaWarpSpecializedILi4ELi2ELi4ENS5_IJNS4_1CILi1EEESB_SB_EEEEENS5_IJNSA_ILi128EEENSA_ILi64EEESE_EEENS_12float_e5m2_tENS5_IJlSB_lEEESH_SI_NS4_8TiledMMAINS4_8MMA_AtomIJNS4_10MMA_TraitsINS4_19SM100_MMA_F8F6F4_SSEJSH_SH_fSE_SF_NS4_17integral_constantINS4_4UMMA5MajorELSP_0EEESQ_NSN_INSO_7ScaleInELSR_0EEESS_EEEEEENS4_6LayoutISC_NS5_IJNSA_ILi0EEESW_SW_EEEEENS5_IJNS4_10UnderscoreESZ_SZ_EEEEENS4_13SM90_TMA_LOADENS4_14ComposedLayoutINS4_7SwizzleILi3ELi4ELi3EEENS4_18smem_ptr_flag_bitsILi8EEENSV_INS5_IJNSA_ILi8EEESE_EEENS5_IJSE_SB_EEEEEEEvNS4_8identityES12_S1C_vS1D_EENS_8epilogue10collective18CollectiveEpilogueINS1F_23Sm100TmaWarpSpecializedILi1ELi1ELi64ELb0ELb0EEEJSG_NS5_IJNSV_ISE_SB_EENSV_ISF_SB_EEEEESH_SI_SH_SI_NS1F_6fusion15FusionCallbacksIS1J_NS1N_17LinearCombinationISH_fSH_fLNS_15FloatRoundStyleE2EEESG_S1M_JEEENS4_5SM1004TMEM4LOAD26SM100_TMEM_LOAD_32dp32b64xES12_NS13_INS14_ILi2ELi4ELi3EEES17_NSV_INS5_IJS18_SF_EEENS5_IJSF_SB_EEEEEEENS4_39AutoVectorizingCopyWithAssumedAlignmentILi128EEENS4_14SM90_TMA_STOREES21_S23_S23_EEEvvEEEEvNT_6ParamsE) ;  /* 0xffffff8c026c7950 */ /* 0x000fea0003c3ffff */
.L_x_127:
[----:B------:R-:W-:-:S00]  /*7250*/  BRA `(.L_x_127) ;  /* 0xfffffffc00fc7947 */ /* 0x000fc0000383ffff */
[----:B------:R-:W-:-:S00]  /*7260*/  NOP ;  /* 0x0000000000007918 */ /* 0x000fc00000000000 */
        /* <DEDUP_REMOVED lines=9> */
.L_x_128:


//--------------------- .nv.global.init           --------------------------
	.section	.nv.global.init,"aw",@progbits
.nv.global.init:
	.type		$str$27,@object
	.size		$str$27,($str$28 - $str$27)
$str$27:
        /*0000*/ 	.byte	0x28, 0x61, 0x64, 0x64, 0x72, 0x65, 0x73, 0x73, 0x20, 0x26, 0x20, 0x6d, 0x61, 0x73, 0x6b, 0x29
        /*0010*/ 	.byte	0x20, 0x3d, 0x3d, 0x20, 0x30, 0x00
	.type		$str$28,@object
	.size		$str$28,($str$26 - $str$28)
$str$28:
        /*0016*/ 	.byte	0x2f, 0x74, 0x6d, 0x70, 0x2f, 0x63, 0x75, 0x74, 0x6c, 0x61, 0x73, 0x73, 0x5f, 0x73, 0x77, 0x65
        /*0026*/ 	.byte	0x65, 0x70, 0x5f, 0x73, 0x72, 0x63, 0x2f, 0x69, 0x6e, 0x63, 0x6c, 0x75, 0x64, 0x65, 0x2f, 0x63
        /*0036*/ 	.byte	0x75, 0x74, 0x65, 0x2f, 0x70, 0x6f, 0x69, 0x6e, 0x74, 0x65, 0x72, 0x5f, 0x66, 0x6c, 0x61, 0x67
        /*0046*/ 	.byte	0x67, 0x65, 0x64, 0x2e, 0x68, 0x70, 0x70, 0x00
	.type		$str$26,@object
	.size		$str$26,($str$25 - $str$26)
$str$26:
        /*004e*/ 	.byte	0x2f, 0x74, 0x6d, 0x70, 0x2f, 0x63, 0x75, 0x74, 0x6c, 0x61, 0x73, 0x73, 0x5f, 0x73, 0x77, 0x65
        /*005e*/ 	.byte	0x65, 0x70, 0x5f, 0x73, 0x72, 0x63, 0x2f, 0x69, 0x6e, 0x63, 0x6c, 0x75, 0x64, 0x65, 0x2f, 0x63
        /*006e*/ 	.byte	0x75, 0x74, 0x65, 0x2f, 0x61, 0x74, 0x6f, 0x6d, 0x2f, 0x63, 0x6f, 0x70, 0x79, 0x5f, 0x74, 0x72
        /*007e*/ 	.byte	0x61, 0x69, 0x74, 0x73, 0x5f, 0x73, 0x6d, 0x31, 0x30, 0x30, 0x2e, 0x68, 0x70, 0x70, 0x00
	.type		$str$25,@object
	.size		$str$25,(__unnamed_1 - $str$25)
$str$25:
        /*008d*/ 	.byte	0x28, 0x28, 0x75, 0x69, 0x6e, 0x74, 0x33, 0x32, 0x5f, 0x74, 0x28, 0x74, 0x68, 0x72, 0x65, 0x61
        /*009d*/ 	.byte	0x64, 0x49, 0x64, 0x78, 0x2e, 0x78, 0x29, 0x20, 0x2f, 0x20, 0x33, 0x32, 0x29, 0x20, 0x25, 0x20
        /*00ad*/ 	.byte	0x34, 0x29, 0x20, 0x3d, 0x3d, 0x20, 0x28, 0x28, 0x28, 0x74, 0x6d, 0x65, 0x6d, 0x5f, 0x61, 0x64
        /*00bd*/ 	.byte	0x64, 0x72, 0x20, 0x3e, 0x3e, 0x20, 0x31, 0x36, 0x29, 0x20, 0x2f, 0x20, 0x33, 0x32, 0x29, 0x20
        /*00cd*/ 	.byte	0x25, 0x20, 0x34, 0x29, 0x00
	.type		__unnamed_1,@object
	.size		__unnamed_1,(__unnamed_2 - __unnamed_1)
__unnamed_1:
        /*00d2*/ 	.byte	0x61, 0x75, 0x74, 0x6f, 0x20, 0x63, 0x75, 0x74, 0x65, 0x3a, 0x3a, 0x61, 0x73, 0x5f, 0x70, 0x6f
        /* <DEDUP_REMOVED lines=24> */
        /*0262*/ 	.byte	0x43, 0x3c, 0x38, 0x31, 0x39, 0x32, 0x3e, 0x3e, 0x3e, 0x3e, 0x5d, 0x00
	.type		__unnamed_2,@object
	.size		__unnamed_2,(.L_2 - __unnamed_2)
__unnamed_2:
        /* <DEDUP_REMOVED lines=42> */
        /*050e*/ 	.byte	0x3e, 0x3e, 0x3e, 0x3e, 0x5d, 0x00
.L_2:


//--------------------- .nv.shared._ZN7cutlass13device_kernelINS_4gemm6kernel13GemmUniversalIN4cute5tupleIJiiiiEEENS1_10collective13CollectiveMmaINS1_35MainloopSm100TmaUmmaWarpSpecializedILi4ELi2ELi4ENS5_IJNS4_1CILi1EEESB_SB_EEEEENS5_IJNSA_ILi128EEENSA_ILi64EEESE_EEENS_12float_e5m2_tENS5_IJlSB_lEEESH_SI_NS4_8TiledMMAINS4_8MMA_AtomIJNS4_10MMA_TraitsINS4_19SM100_MMA_F8F6F4_SSEJSH_SH_fSE_SF_NS4_17integral_constantINS4_4UMMA5MajorELSP_0EEESQ_NSN_INSO_7ScaleInELSR_0EEESS_EEEEEENS4_6LayoutISC_NS5_IJNSA_ILi0EEESW_SW_EEEEENS5_IJNS4_10UnderscoreESZ_SZ_EEEEENS4_13SM90_TMA_LOADENS4_14ComposedLayoutINS4_7SwizzleILi3ELi4ELi3EEENS4_18smem_ptr_flag_bitsILi8EEENSV_INS5_IJNSA_ILi8EEESE_EEENS5_IJSE_SB_EEEEEEEvNS4_8identityES12_S1C_vS1D_EENS_8epilogue10collective18CollectiveEpilogueINS1F_23Sm100TmaWarpSpecializedILi1ELi1ELi64ELb0ELb0EEEJSG_NS5_IJNSV_ISE_SB_EENSV_ISF_SB_EEEEESH_SI_SH_SI_NS1F_6fusion15FusionCallbacksIS1J_NS1N_17LinearCombinationISH_fSH_fLNS_15FloatRoundStyleE2EEESG_S1M_JEEENS4_5SM1004TMEM4LOAD26SM100_TMEM_LOAD_32dp32b64xES12_NS13_INS14_ILi2ELi4ELi3EEES17_NSV_INS5_IJS18_SF_EEENS5_IJSF_SB_EEEEEEENS4_39AutoVectorizingCopyWithAssumedAlignmentILi128EEENS4_14SM90_TMA_STOREES21_S23_S23_EEEvvEEEEvNT_6ParamsE --------------------------
	.section	.nv.shared._ZN7cutlass13device_kernelINS_4gemm6kernel13GemmUniversalIN4cute5tupleIJiiiiEEENS1_10collective13CollectiveMmaINS1_35MainloopSm100TmaUmmaWarpSpecializedILi4ELi2ELi4ENS5_IJNS4_1CILi1EEESB_SB_EEEEENS5_IJNSA_ILi128EEENSA_ILi64EEESE_EEENS_12float_e5m2_tENS5_IJlSB_lEEESH_SI_NS4_8TiledMMAINS4_8MMA_AtomIJNS4_10MMA_TraitsINS4_19SM100_MMA_F8F6F4_SSEJSH_SH_fSE_SF_NS4_17integral_constantINS4_4UMMA5MajorELSP_0EEESQ_NSN_INSO_7ScaleInELSR_0EEESS_EEEEEENS4_6LayoutISC_NS5_IJNSA_ILi0EEESW_SW_EEEEENS5_IJNS4_10UnderscoreESZ_SZ_EEEEENS4_13SM90_TMA_LOADENS4_14ComposedLayoutINS4_7SwizzleILi3ELi4ELi3EEENS4_18smem_ptr_flag_bitsILi8EEENSV_INS5_IJNSA_ILi8EEESE_EEENS5_IJSE_SB_EEEEEEEvNS4_8identityES12_S1C_vS1D_EENS_8epilogue10collective18CollectiveEpilogueINS1F_23Sm100TmaWarpSpecializedILi1ELi1ELi64ELb0ELb0EEEJSG_NS5_IJNSV_ISE_SB_EENSV_ISF_SB_EEEEESH_SI_SH_SI_NS1F_6fusion15FusionCallbacksIS1J_NS1N_17LinearCombinationISH_fSH_fLNS_15FloatRoundStyleE2EEESG_S1M_JEEENS4_5SM1004TMEM4LOAD26SM100_TMEM_LOAD_32dp32b64xES12_NS13_INS14_ILi2ELi4ELi3EEES17_NSV_INS5_IJS18_SF_EEENS5_IJSF_SB_EEEEEEENS4_39AutoVectorizingCopyWithAssumedAlignmentILi128EEENS4_14SM90_TMA_STOREES21_S23_S23_EEEvvEEEEvNT_6ParamsE,"aw",@nobits
	.sectionflags	@""
	.align	16
	.zero		1024


//--------------------- .nv.shared.reserved.0     --------------------------
	.section	.nv.shared.reserved.0,"aw",@nobits
	.weak		__nv_reservedSMEM_offset_0_alias
	.size		__nv_reservedSMEM_offset_0_alias, 0, 64
	.other		__nv_reservedSMEM_offset_0_alias,@"STO_CUDA_RESERVED_SHARED STV_DEFAULT"
__nv_reservedSMEM_offset_0_alias:
	.zero		0
.nv.shared.reserved.0:
	.zero		64
	.weak		__nv_reservedSMEM_tcgen05_partition
	.type		__nv_reservedSMEM_tcgen05_partition,@object
	.size		__nv_reservedSMEM_tcgen05_partition,(.L_0 - __nv_reservedSMEM_tcgen05_partition)
__nv_reservedSMEM_tcgen05_partition:
	.zero		32
.L_0:


//--------------------- .nv.global                --------------------------
	.section	.nv.global,"aw",@nobits
.nv.global:
	.type		_ZN40_INTERNAL_ccb2d460_4_k_cu_f83ebb1e_333574cute1_E,@object
	.size		_ZN40_INTERNAL_ccb2d460_4_k_cu_f83ebb1e_333574cute1_E,(_ZN40_INTERNAL_ccb2d460_4_k_cu_f83ebb1e_333574cuda3std3__45__cpo6cbeginE - _ZN40_INTERNAL_ccb2d460_4_k_cu_f83ebb1e_333574cute1_E)
_ZN40_INTERNAL_ccb2d460_4_k_cu_f83ebb1e_333574cute1_E:
	.zero		1
	.type		_ZN40_INTERNAL_ccb2d460_4_k_cu_f83ebb1e_333574cuda3std3__45__cpo6cbeginE,@object
	.size		_ZN40_INTERNAL_ccb2d460_4_k_cu_f83ebb1e_333574cuda3std3__45__cpo6cbeginE,(_ZN40_INTERNAL_ccb2d460_4_k_cu_f83ebb1e_333574cuda3std3__48in_placeE - _ZN40_INTERNAL_ccb2d460_4_k_cu_f83ebb1e_333574cuda3std3__45__cpo6cbeginE)
_ZN40_INTERNAL_ccb2d460_4_k_cu_f83ebb1e_333574cuda3std3__45__cpo6cbeginE:
	.zero		1
	.type		_ZN40_INTERNAL_ccb2d460_4_k_cu_f83ebb1e_333574cuda3std3__48in_placeE,@object
	.size		_ZN40_INTERNAL_ccb2d460_4_k_cu_f83ebb1e_333574cuda3std3__48in_placeE,(_ZN40_INTERNAL_ccb2d460_4_k_cu_f83ebb1e_333574cuda3std6ranges3__45__cpo9iter_moveE - _ZN40_INTERNAL_ccb2d460_4_k_cu_f83ebb1e_333574cuda3std3__48in_placeE)
_ZN40_INTERNAL_ccb2d460_4_k_cu_f83ebb1e_333574cuda3std3__48in_placeE:
	.zero		1
	.type		_ZN40_INTERNAL_ccb2d460_4_k_cu_f83ebb1e_333574cuda3std6ranges3__45__cpo9iter_moveE,@object
	.size		_ZN40_INTERNAL_ccb2d460_4_k_cu_f83ebb1e_333574cuda3std6ranges3__45__cpo9iter_moveE,(_ZN40_INTERNAL_ccb2d460_4_k_cu_f83ebb1e_333574cuda3std3__45__cpo5beginE - _ZN40_INTERNAL_ccb2d460_4_k_cu_f83ebb1e_333574cuda3std6ranges3__45__cpo9iter_moveE)
_ZN40_INTERNAL_ccb2d460_4_k_cu_f83ebb1e_333574cuda3std6ranges3__45__cpo9iter_moveE:
	.zero		1
	.type		_ZN40_INTERNAL_ccb2d460_4_k_cu_f83ebb1e_333574cuda3std3__45__cpo5beginE,@object
	.size		_ZN40_INTERNAL_ccb2d460_4_k_cu_f83ebb1e_333574cuda3std3__45__cpo5beginE,(_ZN40_INTERNAL_ccb2d460_4_k_cu_f83ebb1e_333574cuda3std3__442_GLOBAL__N__ccb2d460_4_k_cu_f83ebb1e_333576ignoreE - _ZN40_INTERNAL_ccb2d460_4_k_cu_f83ebb1e_333574cuda3std3__45__cpo5beginE)
_ZN40_INTERNAL_ccb2d460_4_k_cu_f83ebb1e_333574cuda3std3__45__cpo5beginE:
	.zero		1
	.type		_ZN40_INTERNAL_ccb2d460_4_k_cu_f83ebb1e_333574cuda3std3__442_GLOBAL__N__ccb2d460_4_k_cu_f83ebb1e_333576ignoreE,@object
	.size		_ZN40_INTERNAL_ccb2d460_4_k_cu_f83ebb1e_333574cuda3std3__442_GLOBAL__N__ccb2d460_4_k_cu_f83ebb1e_333576ignoreE,(_ZN40_INTERNAL_ccb2d460_4_k_cu_f83ebb1e_333574cute7productE - _ZN40_INTERNAL_ccb2d460_4_k_cu_f83ebb1e_333574cuda3std3__442_GLOBAL__N__ccb2d460_4_k_cu_f83ebb1e_333576ignoreE)
_ZN40_INTERNAL_ccb2d460_4_k_cu_f83ebb1e_333574cuda3std3__442_GLOBAL__N__ccb2d460_4_k_cu_f83ebb1e_333576ignoreE:
	.zero		1
	.type		_ZN40_INTERNAL_ccb2d460_4_k_cu_f83ebb1e_333574cute7productE,@object
	.size		_ZN40_INTERNAL_ccb2d460_4_k_cu_f83ebb1e_333574cute7productE,(_ZN40_INTERNAL_ccb2d460_4_k_cu_f83ebb1e_333574cuda3std3__45__cpo3endE - _ZN40_INTERNAL_ccb2d460_4_k_cu_f83ebb1e_333574cute7productE)
_ZN40_INTERNAL_ccb2d460_4_k_cu_f83ebb1e_333574cute7productE:
	.zero		1
	.type		_ZN40_INTERNAL_ccb2d460_4_k_cu_f83ebb1e_333574cuda3std3__45__cpo3endE,@object
	.size		_ZN40_INTERNAL_ccb2d460_4_k_cu_f83ebb1e_333574cuda3std3__45__cpo3endE,(_ZN40_INTERNAL_ccb2d460_4_k_cu_f83ebb1e_333574cuda3std3__419piecewise_constructE - _ZN40_INTERNAL_ccb2d460_4_k_cu_f83ebb1e_333574cuda3std3__45__cpo3endE)
_ZN40_INTERNAL_ccb2d460_4_k_cu_f83ebb1e_333574cuda3std3__45__cpo3endE:
	.zero		1
	.type		_ZN40_INTERNAL_ccb2d460_4_k_cu_f83ebb1e_333574cuda3std3__419piecewise_constructE,@object
	.size		_ZN40_INTERNAL_ccb2d460_4_k_cu_f83ebb1e_333574cuda3std3__419piecewise_constructE,(_ZN40_INTERNAL_ccb2d460_4_k_cu_f83ebb1e_333574cuda3std3__45__cpo4cendE - _ZN40_INTERNAL_ccb2d460_4_k_cu_f83ebb1e_333574cuda3std3__419piecewise_constructE)
_ZN40_INTERNAL_ccb2d460_4_k_cu_f83ebb1e_333574cuda3std3__419piecewise_constructE:
	.zero		1
	.type		_ZN40_INTERNAL_ccb2d460_4_k_cu_f83ebb1e_333574cuda3std3__45__cpo4cendE,@object
	.size		_ZN40_INTERNAL_ccb2d460_4_k_cu_f83ebb1e_333574cuda3std3__45__cpo4cendE,(_ZN40_INTERNAL_ccb2d460_4_k_cu_f83ebb1e_333574cuda3std6ranges3__45__cpo4swapE - _ZN40_INTERNAL_ccb2d460_4_k_cu_f83ebb1e_333574cuda3std3__45__cpo4cendE)
_ZN40_INTERNAL_ccb2d460_4_k_cu_f83ebb1e_333574cuda3std3__45__cpo4cendE:
	.zero		1
	.type		_ZN40_INTERNAL_ccb2d460_4_k_cu_f83ebb1e_333574cuda3std6ranges3__45__cpo4swapE,@object
	.size		_ZN40_INTERNAL_ccb2d460_4_k_cu_f83ebb1e_333574cuda3std6ranges3__45__cpo4swapE,(.L_10 - _ZN40_INTERNAL_ccb2d460_4_k_cu_f83ebb1e_333574cuda3std6ranges3__45__cpo4swapE)
_ZN40_INTERNAL_ccb2d460_4_k_cu_f83ebb1e_333574cuda3std6ranges3__45__cpo4swapE:
	.zero		1
.L_10:


//--------------------- .nv.constant0._ZN7cutlass13device_kernelINS_4gemm6kernel13GemmUniversalIN4cute5tupleIJiiiiEEENS1_10collective13CollectiveMmaINS1_35MainloopSm100TmaUmmaWarpSpecializedILi4ELi2ELi4ENS5_IJNS4_1CILi1EEESB_SB_EEEEENS5_IJNSA_ILi128EEENSA_ILi64EEESE_EEENS_12float_e5m2_tENS5_IJlSB_lEEESH_SI_NS4_8TiledMMAINS4_8MMA_AtomIJNS4_10MMA_TraitsINS4_19SM100_MMA_F8F6F4_SSEJSH_SH_fSE_SF_NS4_17integral_constantINS4_4UMMA5MajorELSP_0EEESQ_NSN_INSO_7ScaleInELSR_0EEESS_EEEEEENS4_6LayoutISC_NS5_IJNSA_ILi0EEESW_SW_EEEEENS5_IJNS4_10UnderscoreESZ_SZ_EEEEENS4_13SM90_TMA_LOADENS4_14ComposedLayoutINS4_7SwizzleILi3ELi4ELi3EEENS4_18smem_ptr_flag_bitsILi8EEENSV_INS5_IJNSA_ILi8EEESE_EEENS5_IJSE_SB_EEEEEEEvNS4_8identityES12_S1C_vS1D_EENS_8epilogue10collective18CollectiveEpilogueINS1F_23Sm100TmaWarpSpecializedILi1ELi1ELi64ELb0ELb0EEEJSG_NS5_IJNSV_ISE_SB_EENSV_ISF_SB_EEEEESH_SI_SH_SI_NS1F_6fusion15FusionCallbacksIS1J_NS1N_17LinearCombinationISH_fSH_fLNS_15FloatRoundStyleE2EEESG_S1M_JEEENS4_5SM1004TMEM4LOAD26SM100_TMEM_LOAD_32dp32b64xES12_NS13_INS14_ILi2ELi4ELi3EEES17_NSV_INS5_IJS18_SF_EEENS5_IJSF_SB_EEEEEEENS4_39AutoVectorizingCopyWithAssumedAlignmentILi128EEENS4_14SM90_TMA_STOREES21_S23_S23_EEEvvEEEEvNT_6ParamsE --------------------------
	.section	.nv.constant0._ZN7cutlass13device_kernelINS_4gemm6kernel13GemmUniversalIN4cute5tupleIJiiiiEEENS1_10collective13CollectiveMmaINS1_35MainloopSm100TmaUmmaWarpSpecializedILi4ELi2ELi4ENS5_IJNS4_1CILi1EEESB_SB_EEEEENS5_IJNSA_ILi128EEENSA_ILi64EEESE_EEENS_12float_e5m2_tENS5_IJlSB_lEEESH_SI_NS4_8TiledMMAINS4_8MMA_AtomIJNS4_10MMA_TraitsINS4_19SM100_MMA_F8F6F4_SSEJSH_SH_fSE_SF_NS4_17integral_constantINS4_4UMMA5MajorELSP_0EEESQ_NSN_INSO_7ScaleInELSR_0EEESS_EEEEEENS4_6LayoutISC_NS5_IJNSA_ILi0EEESW_SW_EEEEENS5_IJNS4_10UnderscoreESZ_SZ_EEEEENS4_13SM90_TMA_LOADENS4_14ComposedLayoutINS4_7SwizzleILi3ELi4ELi3EEENS4_18smem_ptr_flag_bitsILi8EEENSV_INS5_IJNSA_ILi8EEESE_EEENS5_IJSE_SB_EEEEEEEvNS4_8identityES12_S1C_vS1D_EENS_8epilogue10collective18CollectiveEpilogueINS1F_23Sm100TmaWarpSpecializedILi1ELi1ELi64ELb0ELb0EEEJSG_NS5_IJNSV_ISE_SB_EENSV_ISF_SB_EEEEESH_SI_SH_SI_NS1F_6fusion15FusionCallbacksIS1J_NS1N_17LinearCombinationISH_fSH_fLNS_15FloatRoundStyleE2EEESG_S1M_JEEENS4_5SM1004TMEM4LOAD26SM100_TMEM_LOAD_32dp32b64xES12_NS13_INS14_ILi2ELi4ELi3EEES17_NSV_INS5_IJS18_SF_EEENS5_IJSF_SB_EEEEEEENS4_39AutoVectorizingCopyWithAssumedAlignmentILi128EEENS4_14SM90_TMA_STOREES21_S23_S23_EEEvvEEEEvNT_6ParamsE,"a",@progbits
	.sectionflags	@""
	.align	4
.nv.constant0._ZN7cutlass13device_kernelINS_4gemm6kernel13GemmUniversalIN4cute5tupleIJiiiiEEENS1_10collective13CollectiveMmaINS1_35MainloopSm100TmaUmmaWarpSpecializedILi4ELi2ELi4ENS5_IJNS4_1CILi1EEESB_SB_EEEEENS5_IJNSA_ILi128EEENSA_ILi64EEESE_EEENS_12float_e5m2_tENS5_IJlSB_lEEESH_SI_NS4_8TiledMMAINS4_8MMA_AtomIJNS4_10MMA_TraitsINS4_19SM100_MMA_F8F6F4_SSEJSH_SH_fSE_SF_NS4_17integral_constantINS4_4UMMA5MajorELSP_0EEESQ_NSN_INSO_7ScaleInELSR_0EEESS_EEEEEENS4_6LayoutISC_NS5_IJNSA_ILi0EEESW_SW_EEEEENS5_IJNS4_10UnderscoreESZ_SZ_EEEEENS4_13SM90_TMA_LOADENS4_14ComposedLayoutINS4_7SwizzleILi3ELi4ELi3EEENS4_18smem_ptr_flag_bitsILi8EEENSV_INS5_IJNSA_ILi8EEESE_EEENS5_IJSE_SB_EEEEEEEvNS4_8identityES12_S1C_vS1D_EENS_8epilogue10collective18CollectiveEpilogueINS1F_23Sm100TmaWarpSpecializedILi1ELi1ELi64ELb0ELb0EEEJSG_NS5_IJNSV_ISE_SB_EENSV_ISF_SB_EEEEESH_SI_SH_SI_NS1F_6fusion15FusionCallbacksIS1J_NS1N_17LinearCombinationISH_fSH_fLNS_15FloatRoundStyleE2EEESG_S1M_JEEENS4_5SM1004TMEM4LOAD26SM100_TMEM_LOAD_32dp32b64xES12_NS13_INS14_ILi2ELi4ELi3EEES17_NSV_INS5_IJS18_SF_EEENS5_IJSF_SB_EEEEEEENS4_39AutoVectorizingCopyWithAssumedAlignmentILi128EEENS4_14SM90_TMA_STOREES21_S23_S23_EEEvvEEEEvNT_6ParamsE:
	.zero		2944


//--------------------- SYMBOLS --------------------------

	.type		.nv.reservedSmem.offset0,@object
	.size		.nv.reservedSmem.offset0,0x4
	.type		.nv.reservedSmem.cap,@object
	.size		.nv.reservedSmem.cap,0x4
	.type		__assertfail,@function
